//
// Generated by NVIDIA NVVM Compiler
//
// Compiler Build ID: CL-36424714
// Cuda compilation tools, release 13.0, V13.0.88
// Based on NVVM 20.0.0
//

.version 9.0
.target sm_100
.address_size 64

	// .globl	_Z8update_hiiiiiPfS_S_S_S_S_
.func  (.param .align 16 .b8 func_retval0[16]) __internal_trig_reduction_slowpathd
(
	.param .b64 __internal_trig_reduction_slowpathd_param_0
)
;
.global .align 8 .b8 __cudart_i2opi_d[144] = {8, 93, 141, 31, 177, 95, 251, 107, 234, 146, 82, 138, 247, 57, 7, 61, 123, 241, 229, 235, 199, 186, 39, 117, 45, 234, 95, 158, 102, 63, 70, 79, 183, 9, 203, 39, 207, 126, 54, 109, 31, 109, 10, 90, 139, 17, 47, 239, 15, 152, 5, 222, 255, 151, 248, 31, 59, 40, 249, 189, 139, 95, 132, 156, 244, 57, 83, 131, 57, 214, 145, 57, 65, 126, 95, 180, 38, 112, 156, 233, 132, 68, 187, 46, 245, 53, 130, 232, 62, 167, 41, 177, 28, 235, 29, 254, 28, 146, 209, 9, 234, 46, 73, 6, 224, 210, 77, 66, 58, 110, 36, 183, 97, 197, 187, 222, 171, 99, 81, 254, 65, 144, 67, 60, 153, 149, 98, 219, 192, 221, 52, 245, 209, 87, 39, 252, 41, 21, 68, 78, 110, 131, 249, 162};
.global .align 16 .b8 __cudart_sin_cos_coeffs[128] = {70, 210, 176, 44, 241, 229, 90, 190, 146, 227, 172, 105, 227, 29, 199, 62, 161, 98, 219, 25, 160, 1, 42, 191, 24, 8, 17, 17, 17, 17, 129, 63, 84, 85, 85, 85, 85, 85, 197, 191, 0, 0, 0, 0, 0, 0, 0, 0, 0, 0, 0, 0, 0, 0, 0, 0, 100, 129, 253, 32, 131, 255, 168, 189, 40, 133, 239, 193, 167, 238, 33, 62, 217, 230, 6, 142, 79, 126, 146, 190, 233, 188, 221, 25, 160, 1, 250, 62, 71, 93, 193, 22, 108, 193, 86, 191, 81, 85, 85, 85, 85, 85, 165, 63, 0, 0, 0, 0, 0, 0, 224, 191, 0, 0, 0, 0, 0, 0, 240, 63};

.visible .entry _Z8update_hiiiiiPfS_S_S_S_S_(
	.param .u32 _Z8update_hiiiiiPfS_S_S_S_S__param_0,
	.param .u32 _Z8update_hiiiiiPfS_S_S_S_S__param_1,
	.param .u32 _Z8update_hiiiiiPfS_S_S_S_S__param_2,
	.param .u32 _Z8update_hiiiiiPfS_S_S_S_S__param_3,
	.param .u32 _Z8update_hiiiiiPfS_S_S_S_S__param_4,
	.param .u64 .ptr .align 1 _Z8update_hiiiiiPfS_S_S_S_S__param_5,
	.param .u64 .ptr .align 1 _Z8update_hiiiiiPfS_S_S_S_S__param_6,
	.param .u64 .ptr .align 1 _Z8update_hiiiiiPfS_S_S_S_S__param_7,
	.param .u64 .ptr .align 1 _Z8update_hiiiiiPfS_S_S_S_S__param_8,
	.param .u64 .ptr .align 1 _Z8update_hiiiiiPfS_S_S_S_S__param_9,
	.param .u64 .ptr .align 1 _Z8update_hiiiiiPfS_S_S_S_S__param_10
)
{
	.reg .pred 	%p<4>;
	.reg .b32 	%r<21>;
	.reg .b32 	%f<28>;
	.reg .b64 	%rd<33>;
	.reg .b64 	%fd<10>;

	ld.param.u32 	%r5, [_Z8update_hiiiiiPfS_S_S_S_S__param_2];
	ld.param.u32 	%r6, [_Z8update_hiiiiiPfS_S_S_S_S__param_3];
	ld.param.u32 	%r7, [_Z8update_hiiiiiPfS_S_S_S_S__param_4];
	ld.param.u64 	%rd4, [_Z8update_hiiiiiPfS_S_S_S_S__param_5];
	ld.param.u64 	%rd5, [_Z8update_hiiiiiPfS_S_S_S_S__param_6];
	ld.param.u64 	%rd6, [_Z8update_hiiiiiPfS_S_S_S_S__param_7];
	ld.param.u64 	%rd7, [_Z8update_hiiiiiPfS_S_S_S_S__param_8];
	ld.param.u64 	%rd8, [_Z8update_hiiiiiPfS_S_S_S_S__param_9];
	ld.param.u64 	%rd9, [_Z8update_hiiiiiPfS_S_S_S_S__param_10];
	cvta.to.global.u64 	%rd1, %rd7;
	cvta.to.global.u64 	%rd2, %rd8;
	cvta.to.global.u64 	%rd3, %rd9;
	mov.u32 	%r8, %tid.x;
	mov.u32 	%r9, %ntid.x;
	mov.u32 	%r10, %ctaid.x;
	mad.lo.s32 	%r11, %r9, %r10, %r8;
	add.s32 	%r1, %r11, %r7;
	div.s32 	%r2, %r1, %r6;
	mul.lo.s32 	%r12, %r2, %r6;
	sub.s32 	%r13, %r1, %r12;
	div.s32 	%r3, %r13, %r5;
	rem.s32 	%r4, %r1, %r5;
	min.s32 	%r14, %r3, %r4;
	setp.lt.s32 	%p1, %r14, 1;
	@%p1 bra 	$L__BB0_2;
	cvta.to.global.u64 	%rd10, %rd4;
	mul.wide.s32 	%rd11, %r1, 4;
	add.s64 	%rd12, %rd3, %rd11;
	ld.global.f32 	%f1, [%rd12];
	sub.s32 	%r15, %r1, %r5;
	mul.wide.s32 	%rd13, %r15, 4;
	add.s64 	%rd14, %rd3, %rd13;
	ld.global.f32 	%f2, [%rd14];
	sub.f32 	%f3, %f1, %f2;
	add.s64 	%rd15, %rd2, %rd11;
	ld.global.f32 	%f4, [%rd15];
	sub.f32 	%f5, %f3, %f4;
	ld.global.f32 	%f6, [%rd15+-4];
	add.f32 	%f7, %f5, %f6;
	cvt.f64.f32 	%fd1, %f7;
	add.s64 	%rd16, %rd10, %rd11;
	ld.global.f32 	%f8, [%rd16];
	cvt.f64.f32 	%fd2, %f8;
	fma.rn.f64 	%fd3, %fd1, 0dBFE0000000000000, %fd2;
	cvt.rn.f32.f64 	%f9, %fd3;
	st.global.f32 	[%rd16], %f9;
$L__BB0_2:
	min.s32 	%r16, %r2, %r4;
	setp.lt.s32 	%p2, %r16, 1;
	@%p2 bra 	$L__BB0_4;
	mul.wide.s32 	%rd17, %r1, 4;
	add.s64 	%rd18, %rd1, %rd17;
	ld.global.f32 	%f10, [%rd18];
	ld.global.f32 	%f11, [%rd18+-4];
	sub.f32 	%f12, %f10, %f11;
	add.s64 	%rd19, %rd3, %rd17;
	ld.global.f32 	%f13, [%rd19];
	sub.f32 	%f14, %f12, %f13;
	sub.s32 	%r17, %r1, %r6;
	mul.wide.s32 	%rd20, %r17, 4;
	add.s64 	%rd21, %rd3, %rd20;
	ld.global.f32 	%f15, [%rd21];
	add.f32 	%f16, %f14, %f15;
	cvt.f64.f32 	%fd4, %f16;
	cvta.to.global.u64 	%rd22, %rd5;
	add.s64 	%rd23, %rd22, %rd17;
	ld.global.f32 	%f17, [%rd23];
	cvt.f64.f32 	%fd5, %f17;
	fma.rn.f64 	%fd6, %fd4, 0dBFE0000000000000, %fd5;
	cvt.rn.f32.f64 	%f18, %fd6;
	st.global.f32 	[%rd23], %f18;
$L__BB0_4:
	min.s32 	%r18, %r2, %r3;
	setp.lt.s32 	%p3, %r18, 1;
	@%p3 bra 	$L__BB0_6;
	mul.wide.s32 	%rd24, %r1, 4;
	add.s64 	%rd25, %rd2, %rd24;
	ld.global.f32 	%f19, [%rd25];
	sub.s32 	%r19, %r1, %r6;
	mul.wide.s32 	%rd26, %r19, 4;
	add.s64 	%rd27, %rd2, %rd26;
	ld.global.f32 	%f20, [%rd27];
	sub.f32 	%f21, %f19, %f20;
	add.s64 	%rd28, %rd1, %rd24;
	ld.global.f32 	%f22, [%rd28];
	sub.f32 	%f23, %f21, %f22;
	sub.s32 	%r20, %r1, %r5;
	mul.wide.s32 	%rd29, %r20, 4;
	add.s64 	%rd30, %rd1, %rd29;
	ld.global.f32 	%f24, [%rd30];
	add.f32 	%f25, %f23, %f24;
	cvt.f64.f32 	%fd7, %f25;
	cvta.to.global.u64 	%rd31, %rd6;
	add.s64 	%rd32, %rd31, %rd24;
	ld.global.f32 	%f26, [%rd32];
	cvt.f64.f32 	%fd8, %f26;
	fma.rn.f64 	%fd9, %fd7, 0dBFE0000000000000, %fd8;
	cvt.rn.f32.f64 	%f27, %fd9;
	st.global.f32 	[%rd32], %f27;
$L__BB0_6:
	ret;

}
	// .globl	_Z8update_eiiiiiPfS_S_S_S_S_S_S_S_
.visible .entry _Z8update_eiiiiiPfS_S_S_S_S_S_S_S_(
	.param .u32 _Z8update_eiiiiiPfS_S_S_S_S_S_S_S__param_0,
	.param .u32 _Z8update_eiiiiiPfS_S_S_S_S_S_S_S__param_1,
	.param .u32 _Z8update_eiiiiiPfS_S_S_S_S_S_S_S__param_2,
	.param .u32 _Z8update_eiiiiiPfS_S_S_S_S_S_S_S__param_3,
	.param .u32 _Z8update_eiiiiiPfS_S_S_S_S_S_S_S__param_4,
	.param .u64 .ptr .align 1 _Z8update_eiiiiiPfS_S_S_S_S_S_S_S__param_5,
	.param .u64 .ptr .align 1 _Z8update_eiiiiiPfS_S_S_S_S_S_S_S__param_6,
	.param .u64 .ptr .align 1 _Z8update_eiiiiiPfS_S_S_S_S_S_S_S__param_7,
	.param .u64 .ptr .align 1 _Z8update_eiiiiiPfS_S_S_S_S_S_S_S__param_8,
	.param .u64 .ptr .align 1 _Z8update_eiiiiiPfS_S_S_S_S_S_S_S__param_9,
	.param .u64 .ptr .align 1 _Z8update_eiiiiiPfS_S_S_S_S_S_S_S__param_10,
	.param .u64 .ptr .align 1 _Z8update_eiiiiiPfS_S_S_S_S_S_S_S__param_11,
	.param .u64 .ptr .align 1 _Z8update_eiiiiiPfS_S_S_S_S_S_S_S__param_12,
	.param .u64 .ptr .align 1 _Z8update_eiiiiiPfS_S_S_S_S_S_S_S__param_13
)
{
	.reg .pred 	%p<10>;
	.reg .b32 	%r<23>;
	.reg .b32 	%f<31>;
	.reg .b64 	%rd<45>;

	ld.param.u32 	%r8, [_Z8update_eiiiiiPfS_S_S_S_S_S_S_S__param_0];
	ld.param.u32 	%r11, [_Z8update_eiiiiiPfS_S_S_S_S_S_S_S__param_1];
	ld.param.u32 	%r12, [_Z8update_eiiiiiPfS_S_S_S_S_S_S_S__param_2];
	ld.param.u32 	%r10, [_Z8update_eiiiiiPfS_S_S_S_S_S_S_S__param_3];
	ld.param.u32 	%r13, [_Z8update_eiiiiiPfS_S_S_S_S_S_S_S__param_4];
	ld.param.u64 	%rd11, [_Z8update_eiiiiiPfS_S_S_S_S_S_S_S__param_6];
	ld.param.u64 	%rd12, [_Z8update_eiiiiiPfS_S_S_S_S_S_S_S__param_7];
	ld.param.u64 	%rd5, [_Z8update_eiiiiiPfS_S_S_S_S_S_S_S__param_8];
	ld.param.u64 	%rd6, [_Z8update_eiiiiiPfS_S_S_S_S_S_S_S__param_9];
	ld.param.u64 	%rd7, [_Z8update_eiiiiiPfS_S_S_S_S_S_S_S__param_10];
	ld.param.u64 	%rd9, [_Z8update_eiiiiiPfS_S_S_S_S_S_S_S__param_12];
	cvta.to.global.u64 	%rd13, %rd11;
	cvta.to.global.u64 	%rd1, %rd12;
	mov.u32 	%r14, %tid.x;
	mov.u32 	%r15, %ntid.x;
	mov.u32 	%r16, %ctaid.x;
	mad.lo.s32 	%r17, %r15, %r16, %r14;
	add.s32 	%r1, %r17, %r13;
	div.s32 	%r2, %r1, %r10;
	mul.lo.s32 	%r18, %r2, %r10;
	sub.s32 	%r19, %r1, %r18;
	div.s32 	%r3, %r19, %r12;
	rem.s32 	%r20, %r1, %r12;
	add.s32 	%r5, %r11, -1;
	setp.ge.s32 	%p1, %r3, %r5;
	add.s32 	%r6, %r12, -1;
	setp.ge.s32 	%p2, %r20, %r6;
	mul.wide.s32 	%rd14, %r1, 4;
	add.s64 	%rd2, %rd13, %rd14;
	or.pred  	%p3, %p1, %p2;
	@%p3 bra 	$L__BB1_2;
	ld.param.u64 	%rd43, [_Z8update_eiiiiiPfS_S_S_S_S_S_S_S__param_11];
	cvta.to.global.u64 	%rd15, %rd43;
	cvta.to.global.u64 	%rd16, %rd5;
	add.s64 	%rd18, %rd15, %rd14;
	ld.global.f32 	%f1, [%rd18];
	add.s32 	%r21, %r1, %r12;
	mul.wide.s32 	%rd19, %r21, 4;
	add.s64 	%rd20, %rd1, %rd19;
	ld.global.f32 	%f2, [%rd20];
	add.s64 	%rd21, %rd1, %rd14;
	ld.global.f32 	%f3, [%rd21];
	sub.f32 	%f4, %f2, %f3;
	ld.global.f32 	%f5, [%rd2+4];
	sub.f32 	%f6, %f4, %f5;
	ld.global.f32 	%f7, [%rd2];
	add.f32 	%f8, %f6, %f7;
	add.s64 	%rd22, %rd16, %rd14;
	ld.global.f32 	%f9, [%rd22];
	fma.rn.f32 	%f10, %f1, %f8, %f9;
	st.global.f32 	[%rd22], %f10;
$L__BB1_2:
	ld.param.u64 	%rd42, [_Z8update_eiiiiiPfS_S_S_S_S_S_S_S__param_5];
	setp.ge.s32 	%p4, %r20, %r6;
	add.s32 	%r7, %r8, -1;
	setp.ge.s32 	%p5, %r2, %r7;
	cvta.to.global.u64 	%rd23, %rd42;
	add.s64 	%rd3, %rd23, %rd14;
	or.pred  	%p6, %p5, %p4;
	@%p6 bra 	$L__BB1_4;
	cvta.to.global.u64 	%rd25, %rd9;
	add.s64 	%rd27, %rd25, %rd14;
	ld.global.f32 	%f11, [%rd27];
	ld.global.f32 	%f12, [%rd3+4];
	ld.global.f32 	%f13, [%rd3];
	sub.f32 	%f14, %f12, %f13;
	add.s32 	%r22, %r1, %r10;
	mul.wide.s32 	%rd28, %r22, 4;
	add.s64 	%rd29, %rd1, %rd28;
	ld.global.f32 	%f15, [%rd29];
	sub.f32 	%f16, %f14, %f15;
	add.s64 	%rd30, %rd1, %rd14;
	ld.global.f32 	%f17, [%rd30];
	add.f32 	%f18, %f16, %f17;
	cvta.to.global.u64 	%rd31, %rd6;
	add.s64 	%rd32, %rd31, %rd14;
	ld.global.f32 	%f19, [%rd32];
	fma.rn.f32 	%f20, %f11, %f18, %f19;
	st.global.f32 	[%rd32], %f20;
$L__BB1_4:
	setp.ge.s32 	%p7, %r2, %r7;
	setp.ge.s32 	%p8, %r3, %r5;
	or.pred  	%p9, %p7, %p8;
	@%p9 bra 	$L__BB1_6;
	ld.param.u64 	%rd44, [_Z8update_eiiiiiPfS_S_S_S_S_S_S_S__param_13];
	cvta.to.global.u64 	%rd33, %rd44;
	add.s64 	%rd35, %rd33, %rd14;
	ld.global.f32 	%f21, [%rd35];
	mul.wide.s32 	%rd36, %r10, 4;
	add.s64 	%rd37, %rd2, %rd36;
	ld.global.f32 	%f22, [%rd37];
	ld.global.f32 	%f23, [%rd2];
	sub.f32 	%f24, %f22, %f23;
	mul.wide.s32 	%rd38, %r12, 4;
	add.s64 	%rd39, %rd3, %rd38;
	ld.global.f32 	%f25, [%rd39];
	sub.f32 	%f26, %f24, %f25;
	ld.global.f32 	%f27, [%rd3];
	add.f32 	%f28, %f26, %f27;
	cvta.to.global.u64 	%rd40, %rd7;
	add.s64 	%rd41, %rd40, %rd14;
	ld.global.f32 	%f29, [%rd41];
	fma.rn.f32 	%f30, %f21, %f28, %f29;
	st.global.f32 	[%rd41], %f30;
$L__BB1_6:
	ret;

}
	// .globl	_Z10update_srciiiifPf
.visible .entry _Z10update_srciiiifPf(
	.param .u32 _Z10update_srciiiifPf_param_0,
	.param .u32 _Z10update_srciiiifPf_param_1,
	.param .u32 _Z10update_srciiiifPf_param_2,
	.param .u32 _Z10update_srciiiifPf_param_3,
	.param .f32 _Z10update_srciiiifPf_param_4,
	.param .u64 .ptr .align 1 _Z10update_srciiiifPf_param_5
)
{
	.reg .pred 	%p<6>;
	.reg .b32 	%r<23>;
	.reg .b32 	%f<4>;
	.reg .b64 	%rd<9>;
	.reg .b64 	%fd<37>;

	ld.param.u32 	%r5, [_Z10update_srciiiifPf_param_0];
	ld.param.u32 	%r6, [_Z10update_srciiiifPf_param_1];
	ld.param.u32 	%r7, [_Z10update_srciiiifPf_param_2];
	ld.param.u32 	%r8, [_Z10update_srciiiifPf_param_3];
	ld.param.f32 	%f1, [_Z10update_srciiiifPf_param_4];
	ld.param.u64 	%rd1, [_Z10update_srciiiifPf_param_5];
	mov.u32 	%r9, %tid.x;
	shr.u32 	%r10, %r5, 31;
	add.s32 	%r11, %r5, %r10;
	shr.s32 	%r12, %r11, 1;
	shr.u32 	%r13, %r6, 31;
	add.s32 	%r14, %r6, %r13;
	shr.s32 	%r15, %r14, 1;
	mad.lo.s32 	%r16, %r15, %r7, %r9;
	mad.lo.s32 	%r1, %r8, %r12, %r16;
	setp.ge.s32 	%p1, %r9, %r7;
	@%p1 bra 	$L__BB2_6;
	cvt.f64.f32 	%fd7, %f1;
	mul.f64 	%fd1, %fd7, 0d3FB999999999999A;
	abs.f64 	%fd2, %fd1;
	setp.neu.f64 	%p2, %fd2, 0d7FF0000000000000;
	@%p2 bra 	$L__BB2_3;
	mov.f64 	%fd13, 0d0000000000000000;
	mul.rn.f64 	%fd36, %fd1, %fd13;
	mov.b32 	%r22, 0;
	bra.uni 	$L__BB2_5;
$L__BB2_3:
	mul.f64 	%fd8, %fd1, 0d3FE45F306DC9C883;
	cvt.rni.s32.f64 	%r22, %fd8;
	cvt.rn.f64.s32 	%fd9, %r22;
	fma.rn.f64 	%fd10, %fd9, 0dBFF921FB54442D18, %fd1;
	fma.rn.f64 	%fd11, %fd9, 0dBC91A62633145C00, %fd10;
	fma.rn.f64 	%fd36, %fd9, 0dB97B839A252049C0, %fd11;
	setp.ltu.f64 	%p3, %fd2, 0d41E0000000000000;
	@%p3 bra 	$L__BB2_5;
	{ // callseq 0, 0
	.param .b64 param0;
	st.param.f64 	[param0], %fd1;
	.param .align 16 .b8 retval0[16];
	call.uni (retval0), 
	__internal_trig_reduction_slowpathd, 
	(
	param0
	);
	ld.param.f64 	%fd36, [retval0];
	ld.param.b32 	%r22, [retval0+8];
	} // callseq 0
$L__BB2_5:
	shl.b32 	%r19, %r22, 6;
	cvt.u64.u32 	%rd2, %r19;
	and.b64  	%rd3, %rd2, 64;
	mov.u64 	%rd4, __cudart_sin_cos_coeffs;
	add.s64 	%rd5, %rd4, %rd3;
	mul.rn.f64 	%fd14, %fd36, %fd36;
	and.b32  	%r20, %r22, 1;
	setp.eq.b32 	%p4, %r20, 1;
	selp.f64 	%fd15, 0dBDA8FF8320FD8164, 0d3DE5DB65F9785EBA, %p4;
	ld.global.nc.v2.f64 	{%fd16, %fd17}, [%rd5];
	fma.rn.f64 	%fd18, %fd15, %fd14, %fd16;
	fma.rn.f64 	%fd19, %fd18, %fd14, %fd17;
	ld.global.nc.v2.f64 	{%fd20, %fd21}, [%rd5+16];
	fma.rn.f64 	%fd22, %fd19, %fd14, %fd20;
	fma.rn.f64 	%fd23, %fd22, %fd14, %fd21;
	ld.global.nc.v2.f64 	{%fd24, %fd25}, [%rd5+32];
	fma.rn.f64 	%fd26, %fd23, %fd14, %fd24;
	fma.rn.f64 	%fd27, %fd26, %fd14, %fd25;
	fma.rn.f64 	%fd28, %fd27, %fd36, %fd36;
	fma.rn.f64 	%fd29, %fd27, %fd14, 0d3FF0000000000000;
	selp.f64 	%fd30, %fd29, %fd28, %p4;
	and.b32  	%r21, %r22, 2;
	setp.eq.s32 	%p5, %r21, 0;
	mov.f64 	%fd31, 0d0000000000000000;
	sub.f64 	%fd32, %fd31, %fd30;
	selp.f64 	%fd33, %fd30, %fd32, %p5;
	cvta.to.global.u64 	%rd6, %rd1;
	mul.wide.s32 	%rd7, %r1, 4;
	add.s64 	%rd8, %rd6, %rd7;
	ld.global.f32 	%f2, [%rd8];
	cvt.f64.f32 	%fd34, %f2;
	add.f64 	%fd35, %fd33, %fd34;
	cvt.rn.f32.f64 	%f3, %fd35;
	st.global.f32 	[%rd8], %f3;
$L__BB2_6:
	ret;

}
	// .globl	_Z9init_zeroiiPf
.visible .entry _Z9init_zeroiiPf(
	.param .u32 _Z9init_zeroiiPf_param_0,
	.param .u32 _Z9init_zeroiiPf_param_1,
	.param .u64 .ptr .align 1 _Z9init_zeroiiPf_param_2
)
{
	.reg .pred 	%p<2>;
	.reg .b32 	%r<9>;
	.reg .b64 	%rd<5>;

	ld.param.u32 	%r2, [_Z9init_zeroiiPf_param_0];
	ld.param.u32 	%r3, [_Z9init_zeroiiPf_param_1];
	ld.param.u64 	%rd1, [_Z9init_zeroiiPf_param_2];
	mov.u32 	%r4, %tid.x;
	mov.u32 	%r5, %ntid.x;
	mov.u32 	%r6, %ctaid.x;
	mad.lo.s32 	%r7, %r5, %r6, %r4;
	add.s32 	%r1, %r7, %r3;
	setp.ge.s32 	%p1, %r1, %r2;
	@%p1 bra 	$L__BB3_2;
	cvta.to.global.u64 	%rd2, %rd1;
	mul.wide.s32 	%rd3, %r1, 4;
	add.s64 	%rd4, %rd2, %rd3;
	mov.b32 	%r8, 0;
	st.global.u32 	[%rd4], %r8;
$L__BB3_2:
	ret;

}
.func  (.param .align 16 .b8 func_retval0[16]) __internal_trig_reduction_slowpathd(
	.param .b64 __internal_trig_reduction_slowpathd_param_0
)
{
	.local .align 8 .b8 	__local_depot4[40];
	.reg .b64 	%SP;
	.reg .b64 	%SPL;
	.reg .pred 	%p<10>;
	.reg .b32 	%r<47>;
	.reg .b64 	%rd<74>;
	.reg .b64 	%fd<5>;

	mov.u64 	%SPL, __local_depot4;
	ld.param.f64 	%fd4, [__internal_trig_reduction_slowpathd_param_0];
	add.u64 	%rd1, %SPL, 0;
	{
	.reg .b32 %temp; 
	mov.b64 	{%temp, %r1}, %fd4;
	}
	shr.u32 	%r2, %r1, 20;
	and.b32  	%r3, %r2, 2047;
	setp.eq.s32 	%p1, %r3, 2047;
	mov.b32 	%r46, 0;
	@%p1 bra 	$L__BB4_9;
	add.s32 	%r20, %r3, -1024;
	mov.b64 	%rd20, %fd4;
	shl.b64 	%rd2, %rd20, 11;
	shr.u32 	%r4, %r20, 6;
	sub.s32 	%r45, 15, %r4;
	sub.s32 	%r21, 19, %r4;
	setp.lt.u32 	%p2, %r20, 128;
	selp.b32 	%r6, 18, %r21, %p2;
	setp.ge.s32 	%p3, %r45, %r6;
	mov.b64 	%rd70, 0;
	@%p3 bra 	$L__BB4_4;
	add.s32 	%r23, %r6, %r4;
	neg.s32 	%r43, %r23;
	or.b64  	%rd3, %rd2, -9223372036854775808;
	mov.b64 	%rd70, 0;
	mov.b32 	%r42, 0;
	mov.u64 	%rd25, __cudart_i2opi_d;
	mov.u32 	%r44, %r45;
$L__BB4_3:
	.pragma "nounroll";
	mul.wide.s32 	%rd22, %r42, 8;
	add.s64 	%rd23, %rd1, %rd22;
	mul.wide.s32 	%rd24, %r44, 8;
	add.s64 	%rd26, %rd25, %rd24;
	ld.global.nc.u64 	%rd27, [%rd26];
	{
	.reg .u32 %r0, %r1, %r2, %r3, %alo, %ahi, %blo, %bhi, %clo, %chi;
	mov.b64 	{%alo,%ahi}, %rd27;
	mov.b64 	{%blo,%bhi}, %rd3;
	mov.b64 	{%clo,%chi}, %rd70;
	mad.lo.cc.u32 	%r0, %alo, %blo, %clo;
	madc.hi.cc.u32 	%r1, %alo, %blo, %chi;
	madc.hi.u32 	%r2, %alo, %bhi, 0;
	mad.lo.cc.u32 	%r1, %alo, %bhi, %r1;
	madc.hi.cc.u32 	%r2, %ahi, %blo, %r2;
	madc.hi.u32 	%r3, %ahi, %bhi, 0;
	mad.lo.cc.u32 	%r1, %ahi, %blo, %r1;
	madc.lo.cc.u32 	%r2, %ahi, %bhi, %r2;
	addc.u32 	%r3, %r3, 0;
	mov.b64 	%rd28, {%r0,%r1};
	mov.b64 	%rd70, {%r2,%r3};
	}
	st.local.u64 	[%rd23], %rd28;
	add.s32 	%r44, %r44, 1;
	add.s32 	%r43, %r43, 1;
	add.s32 	%r42, %r42, 1;
	setp.ne.s32 	%p4, %r43, -15;
	mov.u32 	%r45, %r6;
	@%p4 bra 	$L__BB4_3;
$L__BB4_4:
	cvt.s64.s32 	%rd29, %r45;
	cvt.u64.u32 	%rd30, %r4;
	add.s64 	%rd31, %rd30, %rd29;
	shl.b64 	%rd32, %rd31, 3;
	add.s64 	%rd33, %rd1, %rd32;
	st.local.u64 	[%rd33+-120], %rd70;
	and.b32  	%r15, %r2, 63;
	ld.local.u64 	%rd72, [%rd1+16];
	ld.local.u64 	%rd71, [%rd1+24];
	setp.eq.s32 	%p5, %r15, 0;
	@%p5 bra 	$L__BB4_6;
	shl.b64 	%rd34, %rd71, %r15;
	shr.u64 	%rd35, %rd72, 1;
	xor.b32  	%r24, %r15, 63;
	shr.u64 	%rd36, %rd35, %r24;
	or.b64  	%rd71, %rd34, %rd36;
	ld.local.u64 	%rd37, [%rd1+8];
	shl.b64 	%rd38, %rd72, %r15;
	shr.u64 	%rd39, %rd37, 1;
	shr.u64 	%rd40, %rd39, %r24;
	or.b64  	%rd72, %rd38, %rd40;
$L__BB4_6:
	and.b32  	%r25, %r1, -2147483648;
	shr.u64 	%rd41, %rd71, 62;
	cvt.u32.u64 	%r26, %rd41;
	mov.b64 	{%r27, %r28}, %rd71;
	mov.b64 	{%r29, %r30}, %rd72;
	shf.l.wrap.b32 	%r31, %r30, %r27, 2;
	shf.l.wrap.b32 	%r32, %r27, %r28, 2;
	mov.b64 	%rd42, {%r31, %r32};
	shl.b64 	%rd43, %rd72, 2;
	shr.u64 	%rd44, %rd42, 63;
	cvt.u32.u64 	%r33, %rd44;
	add.s32 	%r34, %r33, %r26;
	setp.eq.s32 	%p6, %r25, 0;
	neg.s32 	%r35, %r34;
	selp.b32 	%r46, %r34, %r35, %p6;
	setp.gt.s64 	%p7, %rd42, -1;
	mov.b64 	%rd45, 0;
	{
	.reg .u32 %r0, %r1, %r2, %r3, %a0, %a1, %a2, %a3, %b0, %b1, %b2, %b3;
	mov.b64 	{%a0,%a1}, %rd45;
	mov.b64 	{%a2,%a3}, %rd45;
	mov.b64 	{%b0,%b1}, %rd43;
	mov.b64 	{%b2,%b3}, %rd42;
	sub.cc.u32 	%r0, %a0, %b0;
	subc.cc.u32 	%r1, %a1, %b1;
	subc.cc.u32 	%r2, %a2, %b2;
	subc.u32 	%r3, %a3, %b3;
	mov.b64 	%rd46, {%r0,%r1};
	mov.b64 	%rd47, {%r2,%r3};
	}
	xor.b32  	%r36, %r25, -2147483648;
	selp.b64 	%rd73, %rd42, %rd47, %p7;
	selp.b64 	%rd14, %rd43, %rd46, %p7;
	selp.b32 	%r17, %r25, %r36, %p7;
	clz.b64 	%r37, %rd73;
	cvt.u64.u32 	%rd15, %r37;
	setp.eq.s32 	%p8, %r37, 0;
	@%p8 bra 	$L__BB4_8;
	cvt.u32.u64 	%r38, %rd15;
	and.b32  	%r39, %r38, 63;
	shl.b64 	%rd48, %rd73, %r39;
	shr.u64 	%rd49, %rd14, 1;
	not.b32 	%r40, %r38;
	and.b32  	%r41, %r40, 63;
	shr.u64 	%rd50, %rd49, %r41;
	or.b64  	%rd73, %rd48, %rd50;
$L__BB4_8:
	mov.b64 	%rd51, -3958705157555305931;
	{
	.reg .u32 %r0, %r1, %r2, %r3, %alo, %ahi, %blo, %bhi;
	mov.b64 	{%alo,%ahi}, %rd73;
	mov.b64 	{%blo,%bhi}, %rd51;
	mul.lo.u32 	%r0, %alo, %blo;
	mul.hi.u32 	%r1, %alo, %blo;
	mad.lo.cc.u32 	%r1, %alo, %bhi, %r1;
	madc.hi.u32 	%r2, %alo, %bhi, 0;
	mad.lo.cc.u32 	%r1, %ahi, %blo, %r1;
	madc.hi.cc.u32 	%r2, %ahi, %blo, %r2;
	madc.hi.u32 	%r3, %ahi, %bhi, 0;
	mad.lo.cc.u32 	%r2, %ahi, %bhi, %r2;
	addc.u32 	%r3, %r3, 0;
	mov.b64 	%rd52, {%r0,%r1};
	mov.b64 	%rd53, {%r2,%r3};
	}
	setp.gt.s64 	%p9, %rd53, 0;
	{
	.reg .u32 %r0, %r1, %r2, %r3, %a0, %a1, %a2, %a3, %b0, %b1, %b2, %b3;
	mov.b64 	{%a0,%a1}, %rd52;
	mov.b64 	{%a2,%a3}, %rd53;
	mov.b64 	{%b0,%b1}, %rd52;
	mov.b64 	{%b2,%b3}, %rd53;
	add.cc.u32 	%r0, %a0, %b0;
	addc.cc.u32 	%r1, %a1, %b1;
	addc.cc.u32 	%r2, %a2, %b2;
	addc.u32 	%r3, %a3, %b3;
	mov.b64 	%rd54, {%r0,%r1};
	mov.b64 	%rd55, {%r2,%r3};
	}
	selp.b64 	%rd56, %rd55, %rd53, %p9;
	selp.s64 	%rd57, -1, 0, %p9;
	sub.s64 	%rd58, %rd57, %rd15;
	cvt.u64.u32 	%rd59, %r17;
	shl.b64 	%rd60, %rd59, 32;
	add.s64 	%rd61, %rd56, 1;
	shr.u64 	%rd62, %rd61, 10;
	add.s64 	%rd63, %rd62, 1;
	shr.u64 	%rd64, %rd63, 1;
	shl.b64 	%rd65, %rd58, 52;
	add.s64 	%rd66, %rd65, %rd64;
	add.s64 	%rd67, %rd66, 4602678819172646912;
	or.b64  	%rd68, %rd67, %rd60;
	mov.b64 	%fd4, %rd68;
$L__BB4_9:
	st.param.f64 	[func_retval0], %fd4;
	st.param.b32 	[func_retval0+8], %r46;
	ret;

}


// ===== COMPILED SASS (sm_100) =====

	.target	sm_100

	.elftype	@"ET_EXEC"


//--------------------- .note.nv.tkinfo           --------------------------
	.section	.note.nv.tkinfo,"",@"SHT_NOTE"
	.sectionflags	@"SHF_NOTE_NV_TKINFO"
	.tkinfo
        /*0018*/ 	.word	0x00000002
        /*0030*/ 	.string	""
        /*0030*/ 	.string	"ptxas"
        /*0030*/ 	.string	"Cuda compilation tools, release 13.0, V13.0.88"
        /*0030*/ 	.string	"Build cuda_13.0.r13.0/compiler.36424714_0"
        /*0030*/ 	.string	"-arch sm_100 -m 64 "



//--------------------- .note.nv.cuinfo           --------------------------
	.section	.note.nv.cuinfo,"",@"SHT_NOTE"
	.sectionflags	@"SHF_NOTE_NV_CUINFO"
        /*0018*/ 	.short	0x0002
        /*001a*/ 	.short	0x0064
        /*001c*/ 	.short	0x0082
	.zero		2


//--------------------- .nv.info                  --------------------------
	.section	.nv.info,"",@"SHT_CUDA_INFO"
	.align	4


	//----- nvinfo : EIATTR_REGCOUNT
	.align		4
        /*0000*/ 	.byte	0x04, 0x2f
        /*0002*/ 	.short	(.L_3 - .L_2)
	.align		4
.L_2:
        /*0004*/ 	.word	index@(_Z8update_hiiiiiPfS_S_S_S_S_)
        /*0008*/ 	.word	0x00000016


	//----- nvinfo : EIATTR_FRAME_SIZE
	.align		4
.L_3:
        /*000c*/ 	.byte	0x04, 0x11
        /*000e*/ 	.short	(.L_5 - .L_4)
	.align		4
.L_4:
        /*0010*/ 	.word	index@(_Z8update_hiiiiiPfS_S_S_S_S_)
        /*0014*/ 	.word	0x00000000


	//----- nvinfo : EIATTR_REGCOUNT
	.align		4
.L_5:
        /*0018*/ 	.byte	0x04, 0x2f
        /*001a*/ 	.short	(.L_7 - .L_6)
	.align		4
.L_6:
        /*001c*/ 	.word	index@(_Z8update_eiiiiiPfS_S_S_S_S_S_S_S_)
        /*0020*/ 	.word	0x0000001c


	//----- nvinfo : EIATTR_FRAME_SIZE
	.align		4
.L_7:
        /*0024*/ 	.byte	0x04, 0x11
        /*0026*/ 	.short	(.L_9 - .L_8)
	.align		4
.L_8:
        /*0028*/ 	.word	index@(_Z8update_eiiiiiPfS_S_S_S_S_S_S_S_)
        /*002c*/ 	.word	0x00000000


	//----- nvinfo : EIATTR_REGCOUNT
	.align		4
.L_9:
        /*0030*/ 	.byte	0x04, 0x2f
        /*0032*/ 	.short	(.L_11 - .L_10)
	.align		4
.L_10:
        /*0034*/ 	.word	index@(_Z10update_srciiiifPf)
        /*0038*/ 	.word	0x0000001c


	//----- nvinfo : EIATTR_FRAME_SIZE
	.align		4
.L_11:
        /*003c*/ 	.byte	0x04, 0x11
        /*003e*/ 	.short	(.L_13 - .L_12)
	.align		4
.L_12:
        /*0040*/ 	.word	index@($_Z10update_srciiiifPf$__internal_trig_reduction_slowpathd)
        /*0044*/ 	.word	0x00000028


	//----- nvinfo : EIATTR_FRAME_SIZE
	.align		4
.L_13:
        /*0048*/ 	.byte	0x04, 0x11
        /*004a*/ 	.short	(.L_15 - .L_14)
	.align		4
.L_14:
        /*004c*/ 	.word	index@(_Z10update_srciiiifPf)
        /*0050*/ 	.word	0x00000028


	//----- nvinfo : EIATTR_REGCOUNT
	.align		4
.L_15:
        /*0054*/ 	.byte	0x04, 0x2f
        /*0056*/ 	.short	(.L_17 - .L_16)
	.align		4
.L_16:
        /*0058*/ 	.word	index@(_Z9init_zeroiiPf)
        /*005c*/ 	.word	0x00000008


	//----- nvinfo : EIATTR_FRAME_SIZE
	.align		4
.L_17:
        /*0060*/ 	.byte	0x04, 0x11
        /*0062*/ 	.short	(.L_19 - .L_18)
	.align		4
.L_18:
        /*0064*/ 	.word	index@(_Z9init_zeroiiPf)
        /*0068*/ 	.word	0x00000000


	//----- nvinfo : EIATTR_MIN_STACK_SIZE
	.align		4
.L_19:
        /*006c*/ 	.byte	0x04, 0x12
        /*006e*/ 	.short	(.L_21 - .L_20)
	.align		4
.L_20:
        /*0070*/ 	.word	index@(_Z9init_zeroiiPf)
        /*0074*/ 	.word	0x00000000


	//----- nvinfo : EIATTR_MIN_STACK_SIZE
	.align		4
.L_21:
        /*0078*/ 	.byte	0x04, 0x12
        /*007a*/ 	.short	(.L_23 - .L_22)
	.align		4
.L_22:
        /*007c*/ 	.word	index@(_Z10update_srciiiifPf)
        /*0080*/ 	.word	0x00000028


	//----- nvinfo : EIATTR_MIN_STACK_SIZE
	.align		4
.L_23:
        /*0084*/ 	.byte	0x04, 0x12
        /*0086*/ 	.short	(.L_25 - .L_24)
	.align		4
.L_24:
        /*0088*/ 	.word	index@(_Z8update_eiiiiiPfS_S_S_S_S_S_S_S_)
        /*008c*/ 	.word	0x00000000


	//----- nvinfo : EIATTR_MIN_STACK_SIZE
	.align		4
.L_25:
        /*0090*/ 	.byte	0x04, 0x12
        /*0092*/ 	.short	(.L_27 - .L_26)
	.align		4
.L_26:
        /*0094*/ 	.word	index@(_Z8update_hiiiiiPfS_S_S_S_S_)
        /*0098*/ 	.word	0x00000000
.L_27:


//--------------------- .nv.compat                --------------------------
	.section	.nv.compat,"",@"SHT_CUDA_COMPAT_INFO"
	.align	4
        /*0000*/ 	.byte	0x02, 0x09, 0x00, 0x00, 0x02, 0x02, 0x01, 0x00, 0x02, 0x05, 0x05, 0x00, 0x03, 0x07, 0x01, 0x01
        /*0010*/ 	.byte	0x02, 0x03, 0x00, 0x00, 0x02, 0x06, 0x01, 0x00, 0x04, 0x0b, 0x08, 0x00, 0x01, 0x00, 0x00, 0x00
        /*0020*/ 	.byte	0x00, 0x00, 0x00, 0x00


//--------------------- .nv.info._Z9init_zeroiiPf --------------------------
	.section	.nv.info._Z9init_zeroiiPf,"",@"SHT_CUDA_INFO"
	.sectionflags	@""
	.align	4


	//----- nvinfo : EIATTR_CUDA_API_VERSION
	.align		4
        /*0000*/ 	.byte	0x04, 0x37
        /*0002*/ 	.short	(.L_29 - .L_28)
.L_28:
        /*0004*/ 	.word	0x00000082


	//----- nvinfo : EIATTR_KPARAM_INFO
	.align		4
.L_29:
        /*0008*/ 	.byte	0x04, 0x17
        /*000a*/ 	.short	(.L_31 - .L_30)
.L_30:
        /*000c*/ 	.word	0x00000000
        /*0010*/ 	.short	0x0002
        /*0012*/ 	.short	0x0008
        /*0014*/ 	.byte	0x00, 0xf5, 0x21, 0x00


	//----- nvinfo : EIATTR_KPARAM_INFO
	.align		4
.L_31:
        /*0018*/ 	.byte	0x04, 0x17
        /*001a*/ 	.short	(.L_33 - .L_32)
.L_32:
        /*001c*/ 	.word	0x00000000
        /*0020*/ 	.short	0x0001
        /*0022*/ 	.short	0x0004
        /*0024*/ 	.byte	0x00, 0xf0, 0x11, 0x00


	//----- nvinfo : EIATTR_KPARAM_INFO
	.align		4
.L_33:
        /*0028*/ 	.byte	0x04, 0x17
        /*002a*/ 	.short	(.L_35 - .L_34)
.L_34:
        /*002c*/ 	.word	0x00000000
        /*0030*/ 	.short	0x0000
        /*0032*/ 	.short	0x0000
        /*0034*/ 	.byte	0x00, 0xf0, 0x11, 0x00


	//----- nvinfo : EIATTR_SPARSE_MMA_MASK
	.align		4
.L_35:
        /*0038*/ 	.byte	0x03, 0x50
        /*003a*/ 	.short	0x0000


	//----- nvinfo : EIATTR_MAXREG_COUNT
	.align		4
        /*003c*/ 	.byte	0x03, 0x1b
        /*003e*/ 	.short	0x00ff


	//----- nvinfo : EIATTR_MERCURY_ISA_VERSION
	.align		4
        /*0040*/ 	.byte	0x03, 0x5f
        /*0042*/ 	.short	0x0101


	//----- nvinfo : EIATTR_VRC_CTA_INIT_COUNT
	.align		4
        /*0044*/ 	.byte	0x02, 0x4a
	.zero		1
	.zero		1


	//----- nvinfo : EIATTR_EXIT_INSTR_OFFSETS
	.align		4
        /*0048*/ 	.byte	0x04, 0x1c
        /*004a*/ 	.short	(.L_37 - .L_36)


	//   ....[0]....
.L_36:
        /*004c*/ 	.word	0x00000080


	//   ....[1]....
        /*0050*/ 	.word	0x000000d0


	//----- nvinfo : EIATTR_CBANK_PARAM_SIZE
	.align		4
.L_37:
        /*0054*/ 	.byte	0x03, 0x19
        /*0056*/ 	.short	0x0010


	//----- nvinfo : EIATTR_PARAM_CBANK
	.align		4
        /*0058*/ 	.byte	0x04, 0x0a
        /*005a*/ 	.short	(.L_39 - .L_38)
	.align		4
.L_38:
        /*005c*/ 	.word	index@(.nv.constant0._Z9init_zeroiiPf)
        /*0060*/ 	.short	0x0380
        /*0062*/ 	.short	0x0010


	//----- nvinfo : EIATTR_SW_WAR
	.align		4
.L_39:
        /*0064*/ 	.byte	0x04, 0x36
        /*0066*/ 	.short	(.L_41 - .L_40)
.L_40:
        /*0068*/ 	.word	0x00000008
.L_41:


//--------------------- .nv.info._Z10update_srciiiifPf --------------------------
	.section	.nv.info._Z10update_srciiiifPf,"",@"SHT_CUDA_INFO"
	.sectionflags	@""
	.align	4


	//----- nvinfo : EIATTR_CUDA_API_VERSION
	.align		4
        /*0000*/ 	.byte	0x04, 0x37
        /*0002*/ 	.short	(.L_43 - .L_42)
.L_42:
        /*0004*/ 	.word	0x00000082


	//----- nvinfo : EIATTR_KPARAM_INFO
	.align		4
.L_43:
        /*0008*/ 	.byte	0x04, 0x17
        /*000a*/ 	.short	(.L_45 - .L_44)
.L_44:
        /*000c*/ 	.word	0x00000000
        /*0010*/ 	.short	0x0005
        /*0012*/ 	.short	0x0018
        /*0014*/ 	.byte	0x00, 0xf5, 0x21, 0x00


	//----- nvinfo : EIATTR_KPARAM_INFO
	.align		4
.L_45:
        /*0018*/ 	.byte	0x04, 0x17
        /*001a*/ 	.short	(.L_47 - .L_46)
.L_46:
        /*001c*/ 	.word	0x00000000
        /*0020*/ 	.short	0x0004
        /*0022*/ 	.short	0x0010
        /*0024*/ 	.byte	0x00, 0xf0, 0x11, 0x00


	//----- nvinfo : EIATTR_KPARAM_INFO
	.align		4
.L_47:
        /*0028*/ 	.byte	0x04, 0x17
        /*002a*/ 	.short	(.L_49 - .L_48)
.L_48:
        /*002c*/ 	.word	0x00000000
        /*0030*/ 	.short	0x0003
        /*0032*/ 	.short	0x000c
        /*0034*/ 	.byte	0x00, 0xf0, 0x11, 0x00


	//----- nvinfo : EIATTR_KPARAM_INFO
	.align		4
.L_49:
        /*0038*/ 	.byte	0x04, 0x17
        /*003a*/ 	.short	(.L_51 - .L_50)
.L_50:
        /*003c*/ 	.word	0x00000000
        /*0040*/ 	.short	0x0002
        /*0042*/ 	.short	0x0008
        /*0044*/ 	.byte	0x00, 0xf0, 0x11, 0x00


	//----- nvinfo : EIATTR_KPARAM_INFO
	.align		4
.L_51:
        /*0048*/ 	.byte	0x04, 0x17
        /*004a*/ 	.short	(.L_53 - .L_52)
.L_52:
        /*004c*/ 	.word	0x00000000
        /*0050*/ 	.short	0x0001
        /*0052*/ 	.short	0x0004
        /*0054*/ 	.byte	0x00, 0xf0, 0x11, 0x00


	//----- nvinfo : EIATTR_KPARAM_INFO
	.align		4
.L_53:
        /*0058*/ 	.byte	0x04, 0x17
        /*005a*/ 	.short	(.L_55 - .L_54)
.L_54:
        /*005c*/ 	.word	0x00000000
        /*0060*/ 	.short	0x0000
        /*0062*/ 	.short	0x0000
        /*0064*/ 	.byte	0x00, 0xf0, 0x11, 0x00


	//----- nvinfo : EIATTR_SPARSE_MMA_MASK
	.align		4
.L_55:
        /*0068*/ 	.byte	0x03, 0x50
        /*006a*/ 	.short	0x0000


	//----- nvinfo : EIATTR_MAXREG_COUNT
	.align		4
        /*006c*/ 	.byte	0x03, 0x1b
        /*006e*/ 	.short	0x00ff


	//----- nvinfo : EIATTR_MERCURY_ISA_VERSION
	.align		4
        /*0070*/ 	.byte	0x03, 0x5f
        /*0072*/ 	.short	0x0101


	//----- nvinfo : EIATTR_VRC_CTA_INIT_COUNT
	.align		4
        /*0074*/ 	.byte	0x02, 0x4a
	.zero		1
	.zero		1


	//----- nvinfo : EIATTR_EXIT_INSTR_OFFSETS
	.align		4
        /*0078*/ 	.byte	0x04, 0x1c
        /*007a*/ 	.short	(.L_57 - .L_56)


	//   ....[0]....
.L_56:
        /*007c*/ 	.word	0x00000050


	//   ....[1]....
        /*0080*/ 	.word	0x000004d0


	//----- nvinfo : EIATTR_CRS_STACK_SIZE
	.align		4
.L_57:
        /*0084*/ 	.byte	0x04, 0x1e
        /*0086*/ 	.short	(.L_59 - .L_58)
.L_58:
        /*0088*/ 	.word	0x00000000


	//----- nvinfo : EIATTR_CBANK_PARAM_SIZE
	.align		4
.L_59:
        /*008c*/ 	.byte	0x03, 0x19
        /*008e*/ 	.short	0x0020


	//----- nvinfo : EIATTR_PARAM_CBANK
	.align		4
        /*0090*/ 	.byte	0x04, 0x0a
        /*0092*/ 	.short	(.L_61 - .L_60)
	.align		4
.L_60:
        /*0094*/ 	.word	index@(.nv.constant0._Z10update_srciiiifPf)
        /*0098*/ 	.short	0x0380
        /*009a*/ 	.short	0x0020


	//----- nvinfo : EIATTR_SW_WAR
	.align		4
.L_61:
        /*009c*/ 	.byte	0x04, 0x36
        /*009e*/ 	.short	(.L_63 - .L_62)
.L_62:
        /*00a0*/ 	.word	0x00000008
.L_63:


//--------------------- .nv.info._Z8update_eiiiiiPfS_S_S_S_S_S_S_S_ --------------------------
	.section	.nv.info._Z8update_eiiiiiPfS_S_S_S_S_S_S_S_,"",@"SHT_CUDA_INFO"
	.sectionflags	@""
	.align	4


	//----- nvinfo : EIATTR_CUDA_API_VERSION
	.align		4
        /*0000*/ 	.byte	0x04, 0x37
        /*0002*/ 	.short	(.L_65 - .L_64)
.L_64:
        /*0004*/ 	.word	0x00000082


	//----- nvinfo : EIATTR_KPARAM_INFO
	.align		4
.L_65:
        /*0008*/ 	.byte	0x04, 0x17
        /*000a*/ 	.short	(.L_67 - .L_66)
.L_66:
        /*000c*/ 	.word	0x00000000
        /*0010*/ 	.short	0x000d
        /*0012*/ 	.short	0x0058
        /*0014*/ 	.byte	0x00, 0xf5, 0x21, 0x00


	//----- nvinfo : EIATTR_KPARAM_INFO
	.align		4
.L_67:
        /*0018*/ 	.byte	0x04, 0x17
        /*001a*/ 	.short	(.L_69 - .L_68)
.L_68:
        /*001c*/ 	.word	0x00000000
        /*0020*/ 	.short	0x000c
        /*0022*/ 	.short	0x0050
        /*0024*/ 	.byte	0x00, 0xf5, 0x21, 0x00


	//----- nvinfo : EIATTR_KPARAM_INFO
	.align		4
.L_69:
        /*0028*/ 	.byte	0x04, 0x17
        /*002a*/ 	.short	(.L_71 - .L_70)
.L_70:
        /*002c*/ 	.word	0x00000000
        /*0030*/ 	.short	0x000b
        /*0032*/ 	.short	0x0048
        /*0034*/ 	.byte	0x00, 0xf5, 0x21, 0x00


	//----- nvinfo : EIATTR_KPARAM_INFO
	.align		4
.L_71:
        /*0038*/ 	.byte	0x04, 0x17
        /*003a*/ 	.short	(.L_73 - .L_72)
.L_72:
        /*003c*/ 	.word	0x00000000
        /*0040*/ 	.short	0x000a
        /*0042*/ 	.short	0x0040
        /*0044*/ 	.byte	0x00, 0xf5, 0x21, 0x00


	//----- nvinfo : EIATTR_KPARAM_INFO
	.align		4
.L_73:
        /*0048*/ 	.byte	0x04, 0x17
        /*004a*/ 	.short	(.L_75 - .L_74)
.L_74:
        /*004c*/ 	.word	0x00000000
        /*0050*/ 	.short	0x0009
        /*0052*/ 	.short	0x0038
        /*0054*/ 	.byte	0x00, 0xf5, 0x21, 0x00


	//----- nvinfo : EIATTR_KPARAM_INFO
	.align		4
.L_75:
        /*0058*/ 	.byte	0x04, 0x17
        /*005a*/ 	.short	(.L_77 - .L_76)
.L_76:
        /*005c*/ 	.word	0x00000000
        /*0060*/ 	.short	0x0008
        /*0062*/ 	.short	0x0030
        /*0064*/ 	.byte	0x00, 0xf5, 0x21, 0x00


	//----- nvinfo : EIATTR_KPARAM_INFO
	.align		4
.L_77:
        /*0068*/ 	.byte	0x04, 0x17
        /*006a*/ 	.short	(.L_79 - .L_78)
.L_78:
        /*006c*/ 	.word	0x00000000
        /*0070*/ 	.short	0x0007
        /*0072*/ 	.short	0x0028
        /*0074*/ 	.byte	0x00, 0xf5, 0x21, 0x00


	//----- nvinfo : EIATTR_KPARAM_INFO
	.align		4
.L_79:
        /*0078*/ 	.byte	0x04, 0x17
        /*007a*/ 	.short	(.L_81 - .L_80)
.L_80:
        /*007c*/ 	.word	0x00000000
        /*0080*/ 	.short	0x0006
        /*0082*/ 	.short	0x0020
        /*0084*/ 	.byte	0x00, 0xf5, 0x21, 0x00


	//----- nvinfo : EIATTR_KPARAM_INFO
	.align		4
.L_81:
        /*0088*/ 	.byte	0x04, 0x17
        /*008a*/ 	.short	(.L_83 - .L_82)
.L_82:
        /*008c*/ 	.word	0x00000000
        /*0090*/ 	.short	0x0005
        /*0092*/ 	.short	0x0018
        /*0094*/ 	.byte	0x00, 0xf5, 0x21, 0x00


	//----- nvinfo : EIATTR_KPARAM_INFO
	.align		4
.L_83:
        /*0098*/ 	.byte	0x04, 0x17
        /*009a*/ 	.short	(.L_85 - .L_84)
.L_84:
        /*009c*/ 	.word	0x00000000
        /*00a0*/ 	.short	0x0004
        /*00a2*/ 	.short	0x0010
        /*00a4*/ 	.byte	0x00, 0xf0, 0x11, 0x00


	//----- nvinfo : EIATTR_KPARAM_INFO
	.align		4
.L_85:
        /*00a8*/ 	.byte	0x04, 0x17
        /*00aa*/ 	.short	(.L_87 - .L_86)
.L_86:
        /*00ac*/ 	.word	0x00000000
        /*00b0*/ 	.short	0x0003
        /*00b2*/ 	.short	0x000c
        /*00b4*/ 	.byte	0x00, 0xf0, 0x11, 0x00


	//----- nvinfo : EIATTR_KPARAM_INFO
	.align		4
.L_87:
        /*00b8*/ 	.byte	0x04, 0x17
        /*00ba*/ 	.short	(.L_89 - .L_88)
.L_88:
        /*00bc*/ 	.word	0x00000000
        /*00c0*/ 	.short	0x0002
        /*00c2*/ 	.short	0x0008
        /*00c4*/ 	.byte	0x00, 0xf0, 0x11, 0x00


	//----- nvinfo : EIATTR_KPARAM_INFO
	.align		4
.L_89:
        /*00c8*/ 	.byte	0x04, 0x17
        /*00ca*/ 	.short	(.L_91 - .L_90)
.L_90:
        /*00cc*/ 	.word	0x00000000
        /*00d0*/ 	.short	0x0001
        /*00d2*/ 	.short	0x0004
        /*00d4*/ 	.byte	0x00, 0xf0, 0x11, 0x00


	//----- nvinfo : EIATTR_KPARAM_INFO
	.align		4
.L_91:
        /*00d8*/ 	.byte	0x04, 0x17
        /*00da*/ 	.short	(.L_93 - .L_92)
.L_92:
        /*00dc*/ 	.word	0x00000000
        /*00e0*/ 	.short	0x0000
        /*00e2*/ 	.short	0x0000
        /*00e4*/ 	.byte	0x00, 0xf0, 0x11, 0x00


	//----- nvinfo : EIATTR_SPARSE_MMA_MASK
	.align		4
.L_93:
        /*00e8*/ 	.byte	0x03, 0x50
        /*00ea*/ 	.short	0x0000


	//----- nvinfo : EIATTR_MAXREG_COUNT
	.align		4
        /*00ec*/ 	.byte	0x03, 0x1b
        /*00ee*/ 	.short	0x00ff


	//----- nvinfo : EIATTR_MERCURY_ISA_VERSION
	.align		4
        /*00f0*/ 	.byte	0x03, 0x5f
        /*00f2*/ 	.short	0x0101


	//----- nvinfo : EIATTR_VRC_CTA_INIT_COUNT
	.align		4
        /*00f4*/ 	.byte	0x02, 0x4a
	.zero		1
	.zero		1


	//----- nvinfo : EIATTR_EXIT_INSTR_OFFSETS
	.align		4
        /*00f8*/ 	.byte	0x04, 0x1c
        /*00fa*/ 	.short	(.L_95 - .L_94)


	//   ....[0]....
.L_94:
        /*00fc*/ 	.word	0x000007b0


	//   ....[1]....
        /*0100*/ 	.word	0x000008d0


	//----- nvinfo : EIATTR_CBANK_PARAM_SIZE
	.align		4
.L_95:
        /*0104*/ 	.byte	0x03, 0x19
        /*0106*/ 	.short	0x0060


	//----- nvinfo : EIATTR_PARAM_CBANK
	.align		4
        /*0108*/ 	.byte	0x04, 0x0a
        /*010a*/ 	.short	(.L_97 - .L_96)
	.align		4
.L_96:
        /*010c*/ 	.word	index@(.nv.constant0._Z8update_eiiiiiPfS_S_S_S_S_S_S_S_)
        /*0110*/ 	.short	0x0380
        /*0112*/ 	.short	0x0060


	//----- nvinfo : EIATTR_SW_WAR
	.align		4
.L_97:
        /*0114*/ 	.byte	0x04, 0x36
        /*0116*/ 	.short	(.L_99 - .L_98)
.L_98:
        /*0118*/ 	.word	0x00000008
.L_99:


//--------------------- .nv.info._Z8update_hiiiiiPfS_S_S_S_S_ --------------------------
	.section	.nv.info._Z8update_hiiiiiPfS_S_S_S_S_,"",@"SHT_CUDA_INFO"
	.sectionflags	@""
	.align	4


	//----- nvinfo : EIATTR_CUDA_API_VERSION
	.align		4
        /*0000*/ 	.byte	0x04, 0x37
        /*0002*/ 	.short	(.L_101 - .L_100)
.L_100:
        /*0004*/ 	.word	0x00000082


	//----- nvinfo : EIATTR_KPARAM_INFO
	.align		4
.L_101:
        /*0008*/ 	.byte	0x04, 0x17
        /*000a*/ 	.short	(.L_103 - .L_102)
.L_102:
        /*000c*/ 	.word	0x00000000
        /*0010*/ 	.short	0x000a
        /*0012*/ 	.short	0x0040
        /*0014*/ 	.byte	0x00, 0xf5, 0x21, 0x00


	//----- nvinfo : EIATTR_KPARAM_INFO
	.align		4
.L_103:
        /*0018*/ 	.byte	0x04, 0x17
        /*001a*/ 	.short	(.L_105 - .L_104)
.L_104:
        /*001c*/ 	.word	0x00000000
        /*0020*/ 	.short	0x0009
        /*0022*/ 	.short	0x0038
        /*0024*/ 	.byte	0x00, 0xf5, 0x21, 0x00


	//----- nvinfo : EIATTR_KPARAM_INFO
	.align		4
.L_105:
        /*0028*/ 	.byte	0x04, 0x17
        /*002a*/ 	.short	(.L_107 - .L_106)
.L_106:
        /*002c*/ 	.word	0x00000000
        /*0030*/ 	.short	0x0008
        /*0032*/ 	.short	0x0030
        /*0034*/ 	.byte	0x00, 0xf5, 0x21, 0x00


	//----- nvinfo : EIATTR_KPARAM_INFO
	.align		4
.L_107:
        /*0038*/ 	.byte	0x04, 0x17
        /*003a*/ 	.short	(.L_109 - .L_108)
.L_108:
        /*003c*/ 	.word	0x00000000
        /*0040*/ 	.short	0x0007
        /*0042*/ 	.short	0x0028
        /*0044*/ 	.byte	0x00, 0xf5, 0x21, 0x00


	//----- nvinfo : EIATTR_KPARAM_INFO
	.align		4
.L_109:
        /*0048*/ 	.byte	0x04, 0x17
        /*004a*/ 	.short	(.L_111 - .L_110)
.L_110:
        /*004c*/ 	.word	0x00000000
        /*0050*/ 	.short	0x0006
        /*0052*/ 	.short	0x0020
        /*0054*/ 	.byte	0x00, 0xf5, 0x21, 0x00


	//----- nvinfo : EIATTR_KPARAM_INFO
	.align		4
.L_111:
        /*0058*/ 	.byte	0x04, 0x17
        /*005a*/ 	.short	(.L_113 - .L_112)
.L_112:
        /*005c*/ 	.word	0x00000000
        /*0060*/ 	.short	0x0005
        /*0062*/ 	.short	0x0018
        /*0064*/ 	.byte	0x00, 0xf5, 0x21, 0x00


	//----- nvinfo : EIATTR_KPARAM_INFO
	.align		4
.L_113:
        /*0068*/ 	.byte	0x04, 0x17
        /*006a*/ 	.short	(.L_115 - .L_114)
.L_114:
        /*006c*/ 	.word	0x00000000
        /*0070*/ 	.short	0x0004
        /*0072*/ 	.short	0x0010
        /*0074*/ 	.byte	0x00, 0xf0, 0x11, 0x00


	//----- nvinfo : EIATTR_KPARAM_INFO
	.align		4
.L_115:
        /*0078*/ 	.byte	0x04, 0x17
        /*007a*/ 	.short	(.L_117 - .L_116)
.L_116:
        /*007c*/ 	.word	0x00000000
        /*0080*/ 	.short	0x0003
        /*0082*/ 	.short	0x000c
        /*0084*/ 	.byte	0x00, 0xf0, 0x11, 0x00


	//----- nvinfo : EIATTR_KPARAM_INFO
	.align		4
.L_117:
        /*0088*/ 	.byte	0x04, 0x17
        /*008a*/ 	.short	(.L_119 - .L_118)
.L_118:
        /*008c*/ 	.word	0x00000000
        /*0090*/ 	.short	0x0002
        /*0092*/ 	.short	0x0008
        /*0094*/ 	.byte	0x00, 0xf0, 0x11, 0x00


	//----- nvinfo : EIATTR_KPARAM_INFO
	.align		4
.L_119:
        /*0098*/ 	.byte	0x04, 0x17
        /*009a*/ 	.short	(.L_121 - .L_120)
.L_120:
        /*009c*/ 	.word	0x00000000
        /*00a0*/ 	.short	0x0001
        /*00a2*/ 	.short	0x0004
        /*00a4*/ 	.byte	0x00, 0xf0, 0x11, 0x00


	//----- nvinfo : EIATTR_KPARAM_INFO
	.align		4
.L_121:
        /*00a8*/ 	.byte	0x04, 0x17
        /*00aa*/ 	.short	(.L_123 - .L_122)
.L_122:
        /*00ac*/ 	.word	0x00000000
        /*00b0*/ 	.short	0x0000
        /*00b2*/ 	.short	0x0000
        /*00b4*/ 	.byte	0x00, 0xf0, 0x11, 0x00


	//----- nvinfo : EIATTR_SPARSE_MMA_MASK
	.align		4
.L_123:
        /*00b8*/ 	.byte	0x03, 0x50
        /*00ba*/ 	.short	0x0000


	//----- nvinfo : EIATTR_MAXREG_COUNT
	.align		4
        /*00bc*/ 	.byte	0x03, 0x1b
        /*00be*/ 	.short	0x00ff


	//----- nvinfo : EIATTR_MERCURY_ISA_VERSION
	.align		4
        /*00c0*/ 	.byte	0x03, 0x5f
        /*00c2*/ 	.short	0x0101


	//----- nvinfo : EIATTR_VRC_CTA_INIT_COUNT
	.align		4
        /*00c4*/ 	.byte	0x02, 0x4a
	.zero		1
	.zero		1


	//----- nvinfo : EIATTR_EXIT_INSTR_OFFSETS
	.align		4
        /*00c8*/ 	.byte	0x04, 0x1c
        /*00ca*/ 	.short	(.L_125 - .L_124)


	//   ....[0]....
.L_124:
        /*00cc*/ 	.word	0x000007e0


	//   ....[1]....
        /*00d0*/ 	.word	0x00000960


	//----- nvinfo : EIATTR_CRS_STACK_SIZE
	.align		4
.L_125:
        /*00d4*/ 	.byte	0x04, 0x1e
        /*00d6*/ 	.short	(.L_127 - .L_126)
.L_126:
        /*00d8*/ 	.word	0x00000000


	//----- nvinfo : EIATTR_CBANK_PARAM_SIZE
	.align		4
.L_127:
        /*00dc*/ 	.byte	0x03, 0x19
        /*00de*/ 	.short	0x0048


	//----- nvinfo : EIATTR_PARAM_CBANK
	.align		4
        /*00e0*/ 	.byte	0x04, 0x0a
        /*00e2*/ 	.short	(.L_129 - .L_128)
	.align		4
.L_128:
        /*00e4*/ 	.word	index@(.nv.constant0._Z8update_hiiiiiPfS_S_S_S_S_)
        /*00e8*/ 	.short	0x0380
        /*00ea*/ 	.short	0x0048


	//----- nvinfo : EIATTR_SW_WAR
	.align		4
.L_129:
        /*00ec*/ 	.byte	0x04, 0x36
        /*00ee*/ 	.short	(.L_131 - .L_130)
.L_130:
        /*00f0*/ 	.word	0x00000008
.L_131:


//--------------------- .nv.callgraph             --------------------------
	.section	.nv.callgraph,"",@"SHT_CUDA_CALLGRAPH"
	.align	4
	.sectionentsize	8
	.align		4
        /*0000*/ 	.word	0x00000000
	.align		4
        /*0004*/ 	.word	0xffffffff
	.align		4
        /*0008*/ 	.word	0x00000000
	.align		4
        /*000c*/ 	.word	0xfffffffe
	.align		4
        /*0010*/ 	.word	0x00000000
	.align		4
        /*0014*/ 	.word	0xfffffffd
	.align		4
        /*0018*/ 	.word	0x00000000
	.align		4
        /*001c*/ 	.word	0xfffffffc


//--------------------- .nv.constant4             --------------------------
	.section	.nv.constant4,"a",@progbits
	.align	8
	.align		8
.nv.constant4:
        /*0000*/ 	.dword	__cudart_i2opi_d
	.align		8
        /*0008*/ 	.dword	__cudart_sin_cos_coeffs


//--------------------- .text._Z9init_zeroiiPf    --------------------------
	.section	.text._Z9init_zeroiiPf,"ax",@progbits
	.align	128
        .global         _Z9init_zeroiiPf
        .type           _Z9init_zeroiiPf,@function
        .size           _Z9init_zeroiiPf,(.L_x_14 - _Z9init_zeroiiPf)
        .other          _Z9init_zeroiiPf,@"STO_CUDA_ENTRY STV_DEFAULT"
_Z9init_zeroiiPf:
.text._Z9init_zeroiiPf:
[----:B------:R-:W-:Y:S01]  /*0000*/  LDC R1, c[0x0][0x37c] ;  /* 0x0000df00ff017b82 */ /* 0x000fe20000000800 */
[----:B------:R-:W0:Y:S01]  /*0010*/  S2R R0, SR_TID.X ;  /* 0x0000000000007919 */ /* 0x000e220000002100 */
[----:B------:R-:W0:Y:S01]  /*0020*/  LDCU UR4, c[0x0][0x360] ;  /* 0x00006c00ff0477ac */ /* 0x000e220008000800 */
[----:B------:R-:W0:Y:S01]  /*0030*/  S2R R3, SR_CTAID.X ;  /* 0x0000000000037919 */ /* 0x000e220000002500 */
[----:B------:R-:W1:Y:S01]  /*0040*/  LDCU.64 UR6, c[0x0][0x380] ;  /* 0x00007000ff0677ac */ /* 0x000e620008000a00 */
[----:B0-----:R-:W-:-:S05]  /*0050*/  IMAD R0, R3, UR4, R0 ;  /* 0x0000000403007c24 */ /* 0x001fca000f8e0200 */
[----:B-1----:R-:W-:-:S04]  /*0060*/  IADD3 R5, PT, PT, R0, UR7, RZ ;  /* 0x0000000700057c10 */ /* 0x002fc8000fffe0ff */
[----:B------:R-:W-:-:S13]  /*0070*/  ISETP.GE.AND P0, PT, R5, UR6, PT ;  /* 0x0000000605007c0c */ /* 0x000fda000bf06270 */
[----:B------:R-:W-:Y:S05]  /*0080*/  @P0 EXIT ;  /* 0x000000000000094d */ /* 0x000fea0003800000 */
[----:B------:R-:W0:Y:S01]  /*0090*/  LDC.64 R2, c[0x0][0x388] ;  /* 0x0000e200ff027b82 */ /* 0x000e220000000a00 */
[----:B------:R-:W1:Y:S01]  /*00a0*/  LDCU.64 UR4, c[0x0][0x358] ;  /* 0x00006b00ff0477ac */ /* 0x000e620008000a00 */
[----:B0-----:R-:W-:-:S05]  /*00b0*/  IMAD.WIDE R2, R5, 0x4, R2 ;  /* 0x0000000405027825 */ /* 0x001fca00078e0202 */
[----:B-1----:R-:W-:Y:S01]  /*00c0*/  STG.E desc[UR4][R2.64], RZ ;  /* 0x000000ff02007986 */ /* 0x002fe2000c101904 */
[----:B------:R-:W-:Y:S05]  /*00d0*/  EXIT ;  /* 0x000000000000794d */ /* 0x000fea0003800000 */
.L_x_0:
[----:B------:R-:W-:-:S00]  /*00e0*/  BRA `(.L_x_0) ;  /* 0xfffffffc00fc7947 */ /* 0x000fc0000383ffff */
[----:B------:R-:W-:-:S00]  /*00f0*/  NOP ;  /* 0x0000000000007918 */ /* 0x000fc00000000000 */
        /* <DEDUP_REMOVED lines=8> */
.L_x_14:


//--------------------- .text._Z10update_srciiiifPf --------------------------
	.section	.text._Z10update_srciiiifPf,"ax",@progbits
	.align	128
        .global         _Z10update_srciiiifPf
        .type           _Z10update_srciiiifPf,@function
        .size           _Z10update_srciiiifPf,(.L_x_13 - _Z10update_srciiiifPf)
        .other          _Z10update_srciiiifPf,@"STO_CUDA_ENTRY STV_DEFAULT"
_Z10update_srciiiifPf:
.text._Z10update_srciiiifPf:
[----:B------:R-:W0:Y:S01]  /*0000*/  LDC R1, c[0x0][0x37c] ;  /* 0x0000df00ff017b82 */ /* 0x000e220000000800 */
[----:B------:R-:W1:Y:S07]  /*0010*/  S2R R5, SR_TID.X ;  /* 0x0000000000057919 */ /* 0x000e6e0000002100 */
[----:B------:R-:W1:Y:S01]  /*0020*/  LDC.64 R10, c[0x0][0x388] ;  /* 0x0000e200ff0a7b82 */ /* 0x000e620000000a00 */
[----:B0-----:R-:W-:Y:S01]  /*0030*/  VIADD R1, R1, 0xffffffd8 ;  /* 0xffffffd801017836 */ /* 0x001fe20000000000 */
[----:B-1----:R-:W-:-:S13]  /*0040*/  ISETP.GE.AND P0, PT, R5, R10, PT ;  /* 0x0000000a0500720c */ /* 0x002fda0003f06270 */
[----:B------:R-:W-:Y:S05]  /*0050*/  @P0 EXIT ;  /* 0x000000000000094d */ /* 0x000fea0003800000 */
[----:B------:R-:W0:Y:S01]  /*0060*/  LDCU UR4, c[0x0][0x390] ;  /* 0x00007200ff0477ac */ /* 0x000e220008000800 */
[----:B------:R-:W1:Y:S01]  /*0070*/  LDC.64 R6, c[0x0][0x380] ;  /* 0x0000e000ff067b82 */ /* 0x000e620000000a00 */
[----:B------:R-:W-:Y:S01]  /*0080*/  UMOV UR5, 0x3fb99999 ;  /* 0x3fb9999900057882 */ /* 0x000fe20000000000 */
[----:B0-----:R-:W0:Y:S01]  /*0090*/  F2F.F64.F32 R16, UR4 ;  /* 0x0000000400107d10 */ /* 0x001e220008201800 */
[----:B------:R-:W-:Y:S01]  /*00a0*/  UMOV UR4, 0x9999999a ;  /* 0x9999999a00047882 */ /* 0x000fe20000000000 */
[----:B-1----:R-:W-:Y:S02]  /*00b0*/  LEA.HI R2, R7, R7, RZ, 0x1 ;  /* 0x0000000707027211 */ /* 0x002fe400078f08ff */
[----:B------:R-:W-:Y:S02]  /*00c0*/  LEA.HI R0, R6, R6, RZ, 0x1 ;  /* 0x0000000606007211 */ /* 0x000fe400078f08ff */
[----:B------:R-:W-:Y:S02]  /*00d0*/  SHF.R.S32.HI R3, RZ, 0x1, R2 ;  /* 0x00000001ff037819 */ /* 0x000fe40000011402 */
[----:B------:R-:W-:Y:S01]  /*00e0*/  SHF.R.S32.HI R0, RZ, 0x1, R0 ;  /* 0x00000001ff007819 */ /* 0x000fe20000011400 */
[----:B0-----:R-:W-:-:S02]  /*00f0*/  DMUL R16, R16, UR4 ;  /* 0x0000000410107c28 */ /* 0x001fc40008000000 */
[----:B------:R-:W-:Y:S01]  /*0100*/  IMAD R10, R3, R10, R5 ;  /* 0x0000000a030a7224 */ /* 0x000fe200078e0205 */
[----:B------:R-:W0:Y:S03]  /*0110*/  LDCU.64 UR4, c[0x0][0x358] ;  /* 0x00006b00ff0477ac */ /* 0x000e260008000a00 */
[----:B------:R-:W-:Y:S02]  /*0120*/  IMAD R10, R0, R11, R10 ;  /* 0x0000000b000a7224 */ /* 0x000fe400078e020a */
[----:B------:R-:W-:-:S14]  /*0130*/  DSETP.NEU.AND P0, PT, |R16|, +INF , PT ;  /* 0x7ff000001000742a */ /* 0x000fdc0003f0d200 */
[----:B------:R-:W-:Y:S01]  /*0140*/  @!P0 DMUL R2, RZ, R16 ;  /* 0x00000010ff028228 */ /* 0x000fe20000000000 */
[----:B------:R-:W-:Y:S01]  /*0150*/  @!P0 IMAD.MOV.U32 R0, RZ, RZ, RZ ;  /* 0x000000ffff008224 */ /* 0x000fe200078e00ff */
[----:B0-----:R-:W-:Y:S09]  /*0160*/  @!P0 BRA `(.L_x_1) ;  /* 0x0000000000488947 */ /* 0x001ff20003800000 */
[----:B------:R-:W-:Y:S01]  /*0170*/  UMOV UR6, 0x6dc9c883 ;  /* 0x6dc9c88300067882 */ /* 0x000fe20000000000 */
[----:B------:R-:W-:Y:S01]  /*0180*/  UMOV UR7, 0x3fe45f30 ;  /* 0x3fe45f3000077882 */ /* 0x000fe20000000000 */
[C---:B------:R-:W-:Y:S02]  /*0190*/  DSETP.GE.AND P0, PT, |R16|.reuse, 2.14748364800000000000e+09, PT ;  /* 0x41e000001000742a */ /* 0x040fe40003f06200 */
[----:B------:R-:W-:Y:S01]  /*01a0*/  DMUL R4, R16, UR6 ;  /* 0x0000000610047c28 */ /* 0x000fe20008000000 */
[----:B------:R-:W-:Y:S01]  /*01b0*/  UMOV UR6, 0x54442d18 ;  /* 0x54442d1800067882 */ /* 0x000fe20000000000 */
[----:B------:R-:W-:-:S04]  /*01c0*/  UMOV UR7, 0x3ff921fb ;  /* 0x3ff921fb00077882 */ /* 0x000fc80000000000 */
[----:B------:R-:W0:Y:S08]  /*01d0*/  F2I.F64 R0, R4 ;  /* 0x0000000400007311 */ /* 0x000e300000301100 */
[----:B0-----:R-:W0:Y:S02]  /*01e0*/  I2F.F64 R2, R0 ;  /* 0x0000000000027312 */ /* 0x001e240000201c00 */
[----:B0-----:R-:W-:Y:S01]  /*01f0*/  DFMA R6, R2, -UR6, R16 ;  /* 0x8000000602067c2b */ /* 0x001fe20008000010 */
[----:B------:R-:W-:Y:S01]  /*0200*/  UMOV UR6, 0x33145c00 ;  /* 0x33145c0000067882 */ /* 0x000fe20000000000 */
[----:B------:R-:W-:-:S06]  /*0210*/  UMOV UR7, 0x3c91a626 ;  /* 0x3c91a62600077882 */ /* 0x000fcc0000000000 */
[----:B------:R-:W-:Y:S01]  /*0220*/  DFMA R6, R2, -UR6, R6 ;  /* 0x8000000602067c2b */ /* 0x000fe20008000006 */
[----:B------:R-:W-:Y:S01]  /*0230*/  UMOV UR6, 0x252049c0 ;  /* 0x252049c000067882 */ /* 0x000fe20000000000 */
[----:B------:R-:W-:-:S06]  /*0240*/  UMOV UR7, 0x397b839a ;  /* 0x397b839a00077882 */ /* 0x000fcc0000000000 */
[----:B------:R-:W-:Y:S01]  /*0250*/  DFMA R2, R2, -UR6, R6 ;  /* 0x8000000602027c2b */ /* 0x000fe20008000006 */
[----:B------:R-:W-:Y:S10]  /*0260*/  @!P0 BRA `(.L_x_1) ;  /* 0x0000000000088947 */ /* 0x000ff40003800000 */
[----:B------:R-:W-:-:S07]  /*0270*/  MOV R12, 0x290 ;  /* 0x00000290000c7802 */ /* 0x000fce0000000f00 */
[----:B------:R-:W-:Y:S05]  /*0280*/  CALL.REL.NOINC `($_Z10update_srciiiifPf$__internal_trig_reduction_slowpathd) ;  /* 0x0000000000947944 */ /* 0x000fea0003c00000 */
.L_x_1:
[----:B------:R-:W0:Y:S01]  /*0290*/  LDCU.64 UR6, c[0x4][0x8] ;  /* 0x01000100ff0677ac */ /* 0x000e220008000a00 */
[----:B------:R-:W-:Y:S01]  /*02a0*/  IMAD.SHL.U32 R4, R0, 0x40, RZ ;  /* 0x0000004000047824 */ /* 0x000fe200078e00ff */
[----:B------:R-:W1:Y:S04]  /*02b0*/  LDC.64 R8, c[0x0][0x398] ;  /* 0x0000e600ff087b82 */ /* 0x000e680000000a00 */
[----:B------:R-:W-:-:S04]  /*02c0*/  LOP3.LUT R4, R4, 0x40, RZ, 0xc0, !PT ;  /* 0x0000004004047812 */ /* 0x000fc800078ec0ff */
[----:B0-----:R-:W-:-:S05]  /*02d0*/  IADD3 R22, P0, PT, R4, UR6, RZ ;  /* 0x0000000604167c10 */ /* 0x001fca000ff1e0ff */
[----:B------:R-:W-:-:S05]  /*02e0*/  IMAD.X R23, RZ, RZ, UR7, P0 ;  /* 0x00000007ff177e24 */ /* 0x000fca00080e06ff */
[----:B------:R-:W2:Y:S04]  /*02f0*/  LDG.E.128.CONSTANT R4, desc[UR4][R22.64] ;  /* 0x0000000416047981 */ /* 0x000ea8000c1e9d00 */
[----:B------:R-:W3:Y:S04]  /*0300*/  LDG.E.128.CONSTANT R16, desc[UR4][R22.64+0x10] ;  /* 0x0000100416107981 */ /* 0x000ee8000c1e9d00 */
[----:B------:R-:W4:Y:S01]  /*0310*/  LDG.E.128.CONSTANT R12, desc[UR4][R22.64+0x20] ;  /* 0x00002004160c7981 */ /* 0x000f22000c1e9d00 */
[----:B-1----:R-:W-:-:S05]  /*0320*/  IMAD.WIDE R10, R10, 0x4, R8 ;  /* 0x000000040a0a7825 */ /* 0x002fca00078e0208 */
[----:B------:R-:W5:Y:S01]  /*0330*/  LDG.E R20, desc[UR4][R10.64] ;  /* 0x000000040a147981 */ /* 0x000f62000c1e1900 */
[----:B------:R-:W-:Y:S01]  /*0340*/  LOP3.LUT R8, R0, 0x1, RZ, 0xc0, !PT ;  /* 0x0000000100087812 */ /* 0x000fe200078ec0ff */
[----:B------:R-:W-:Y:S02]  /*0350*/  IMAD.MOV.U32 R24, RZ, RZ, 0x20fd8164 ;  /* 0x20fd8164ff187424 */ /* 0x000fe400078e00ff */
[----:B------:R-:W-:Y:S01]  /*0360*/  IMAD.MOV.U32 R21, RZ, RZ, 0x3da8ff83 ;  /* 0x3da8ff83ff157424 */ /* 0x000fe200078e00ff */
[----:B------:R-:W-:Y:S01]  /*0370*/  ISETP.NE.U32.AND P0, PT, R8, 0x1, PT ;  /* 0x000000010800780c */ /* 0x000fe20003f05070 */
[----:B------:R-:W-:-:S03]  /*0380*/  DMUL R8, R2, R2 ;  /* 0x0000000202087228 */ /* 0x000fc60000000000 */
[----:B------:R-:W-:Y:S02]  /*0390*/  FSEL R24, R24, -8.06006814911005101289e+34, !P0 ;  /* 0xf9785eba18187808 */ /* 0x000fe40004000000 */
[----:B------:R-:W-:-:S06]  /*03a0*/  FSEL R25, -R21, 0.11223486810922622681, !P0 ;  /* 0x3de5db6515197808 */ /* 0x000fcc0004000100 */
[----:B--2---:R-:W-:-:S08]  /*03b0*/  DFMA R4, R8, R24, R4 ;  /* 0x000000180804722b */ /* 0x004fd00000000004 */
[C---:B------:R-:W-:Y:S01]  /*03c0*/  DFMA R4, R8.reuse, R4, R6 ;  /* 0x000000040804722b */ /* 0x040fe20000000006 */
[----:B-----5:R-:W0:Y:S07]  /*03d0*/  F2F.F64.F32 R20, R20 ;  /* 0x0000001400147310 */ /* 0x020e2e0000201800 */
[----:B---3--:R-:W-:-:S08]  /*03e0*/  DFMA R4, R8, R4, R16 ;  /* 0x000000040804722b */ /* 0x008fd00000000010 */
[----:B------:R-:W-:-:S08]  /*03f0*/  DFMA R4, R8, R4, R18 ;  /* 0x000000040804722b */ /* 0x000fd00000000012 */
[----:B----4-:R-:W-:-:S08]  /*0400*/  DFMA R4, R8, R4, R12 ;  /* 0x000000040804722b */ /* 0x010fd0000000000c */
[----:B------:R-:W-:-:S08]  /*0410*/  DFMA R4, R8, R4, R14 ;  /* 0x000000040804722b */ /* 0x000fd0000000000e */
[----:B------:R-:W-:Y:S02]  /*0420*/  DFMA R2, R4, R2, R2 ;  /* 0x000000020402722b */ /* 0x000fe40000000002 */
[----:B------:R-:W-:-:S10]  /*0430*/  DFMA R4, R8, R4, 1 ;  /* 0x3ff000000804742b */ /* 0x000fd40000000004 */
[----:B------:R-:W-:Y:S02]  /*0440*/  FSEL R4, R4, R2, !P0 ;  /* 0x0000000204047208 */ /* 0x000fe40004000000 */
[----:B------:R-:W-:Y:S02]  /*0450*/  FSEL R5, R5, R3, !P0 ;  /* 0x0000000305057208 */ /* 0x000fe40004000000 */
[----:B------:R-:W-:-:S04]  /*0460*/  LOP3.LUT P0, RZ, R0, 0x2, RZ, 0xc0, !PT ;  /* 0x0000000200ff7812 */ /* 0x000fc8000780c0ff */
[----:B------:R-:W-:-:S10]  /*0470*/  DADD R2, RZ, -R4 ;  /* 0x00000000ff027229 */ /* 0x000fd40000000804 */
[----:B------:R-:W-:Y:S02]  /*0480*/  FSEL R2, R4, R2, !P0 ;  /* 0x0000000204027208 */ /* 0x000fe40004000000 */
[----:B------:R-:W-:-:S06]  /*0490*/  FSEL R3, R5, R3, !P0 ;  /* 0x0000000305037208 */ /* 0x000fcc0004000000 */
[----:B0-----:R-:W-:-:S10]  /*04a0*/  DADD R2, R20, R2 ;  /* 0x0000000014027229 */ /* 0x001fd40000000002 */
[----:B------:R-:W0:Y:S02]  /*04b0*/  F2F.F32.F64 R3, R2 ;  /* 0x0000000200037310 */ /* 0x000e240000301000 */
[----:B0-----:R-:W-:Y:S01]  /*04c0*/  STG.E desc[UR4][R10.64], R3 ;  /* 0x000000030a007986 */ /* 0x001fe2000c101904 */
[----:B------:R-:W-:Y:S05]  /*04d0*/  EXIT ;  /* 0x000000000000794d */ /* 0x000fea0003800000 */
        .type           $_Z10update_srciiiifPf$__internal_trig_reduction_slowpathd,@function
        .size           $_Z10update_srciiiifPf$__internal_trig_reduction_slowpathd,(.L_x_13 - $_Z10update_srciiiifPf$__internal_trig_reduction_slowpathd)
$_Z10update_srciiiifPf$__internal_trig_reduction_slowpathd:
[--C-:B------:R-:W-:Y:S01]  /*04e0*/  SHF.R.U32.HI R6, RZ, 0x14, R17.reuse ;  /* 0x00000014ff067819 */ /* 0x100fe20000011611 */
[----:B------:R-:W-:Y:S02]  /*04f0*/  IMAD.MOV.U32 R9, RZ, RZ, R16 ;  /* 0x000000ffff097224 */ /* 0x000fe400078e0010 */
[----:B------:R-:W-:Y:S01]  /*0500*/  IMAD.MOV.U32 R8, RZ, RZ, R17 ;  /* 0x000000ffff087224 */ /* 0x000fe200078e0011 */
[----:B------:R-:W-:Y:S01]  /*0510*/  LOP3.LUT R0, R6, 0x7ff, RZ, 0xc0, !PT ;  /* 0x000007ff06007812 */ /* 0x000fe200078ec0ff */
[----:B------:R-:W-:-:S03]  /*0520*/  IMAD.MOV.U32 R4, RZ, RZ, RZ ;  /* 0x000000ffff047224 */ /* 0x000fc600078e00ff */
[----:B------:R-:W-:-:S13]  /*0530*/  ISETP.NE.AND P0, PT, R0, 0x7ff, PT ;  /* 0x000007ff0000780c */ /* 0x000fda0003f05270 */
[----:B------:R-:W-:Y:S05]  /*0540*/  @!P0 BRA `(.L_x_2) ;  /* 0x00000008002c8947 */ /* 0x000fea0003800000 */
[----:B------:R-:W-:Y:S01]  /*0550*/  VIADD R2, R0, 0xfffffc00 ;  /* 0xfffffc0000027836 */ /* 0x000fe20000000000 */
[----:B------:R-:W-:-:S04]  /*0560*/  CS2R R18, SRZ ;  /* 0x0000000000127805 */ /* 0x000fc8000001ff00 */
[----:B------:R-:W-:Y:S02]  /*0570*/  SHF.R.U32.HI R0, RZ, 0x6, R2 ;  /* 0x00000006ff007819 */ /* 0x000fe40000011602 */
[----:B------:R-:W-:Y:S02]  /*0580*/  ISETP.GE.U32.AND P0, PT, R2, 0x80, PT ;  /* 0x000000800200780c */ /* 0x000fe40003f06070 */
[C---:B------:R-:W-:Y:S02]  /*0590*/  IADD3 R7, PT, PT, -R0.reuse, 0x13, RZ ;  /* 0x0000001300077810 */ /* 0x040fe40007ffe1ff */
[----:B------:R-:W-:Y:S02]  /*05a0*/  IADD3 R13, PT, PT, -R0, 0xf, RZ ;  /* 0x0000000f000d7810 */ /* 0x000fe40007ffe1ff */
[----:B------:R-:W-:-:S04]  /*05b0*/  SEL R7, R7, 0x12, P0 ;  /* 0x0000001207077807 */ /* 0x000fc80000000000 */
[----:B------:R-:W-:-:S13]  /*05c0*/  ISETP.GE.AND P0, PT, R13, R7, PT ;  /* 0x000000070d00720c */ /* 0x000fda0003f06270 */
[----:B------:R-:W-:Y:S05]  /*05d0*/  @P0 BRA `(.L_x_3) ;  /* 0x00000000008c0947 */ /* 0x000fea0003800000 */
[----:B------:R-:W0:Y:S01]  /*05e0*/  LDC.64 R2, c[0x4][RZ] ;  /* 0x01000000ff027b82 */ /* 0x000e220000000a00 */
[C---:B------:R-:W-:Y:S01]  /*05f0*/  SHF.L.U64.HI R11, R9.reuse, 0xb, R8 ;  /* 0x0000000b090b7819 */ /* 0x040fe20000010208 */
[----:B------:R-:W-:Y:S01]  /*0600*/  IMAD.SHL.U32 R9, R9, 0x800, RZ ;  /* 0x0000080009097824 */ /* 0x000fe200078e00ff */
[----:B------:R-:W-:Y:S01]  /*0610*/  IADD3 R8, PT, PT, RZ, -R0, -R7 ;  /* 0x80000000ff087210 */ /* 0x000fe20007ffe807 */
[----:B------:R-:W-:Y:S01]  /*0620*/  IMAD.MOV.U32 R14, RZ, RZ, RZ ;  /* 0x000000ffff0e7224 */ /* 0x000fe200078e00ff */
[----:B------:R-:W-:Y:S02]  /*0630*/  CS2R R18, SRZ ;  /* 0x0000000000127805 */ /* 0x000fe4000001ff00 */
[----:B------:R-:W-:Y:S01]  /*0640*/  LOP3.LUT R11, R11, 0x80000000, RZ, 0xfc, !PT ;  /* 0x800000000b0b7812 */ /* 0x000fe200078efcff */
[----:B------:R-:W1:Y:S01]  /*0650*/  LDCU.64 UR6, c[0x0][0x358] ;  /* 0x00006b00ff0677ac */ /* 0x000e620008000a00 */
[----:B------:R-:W-:-:S05]  /*0660*/  NOP ;  /* 0x0000000000007918 */ /* 0x000fca0000000000 */
.L_x_4:
[----:B0-----:R-:W-:-:S06]  /*0670*/  IMAD.WIDE R4, R13, 0x8, R2 ;  /* 0x000000080d047825 */ /* 0x001fcc00078e0202 */
[----:B-1----:R-:W2:Y:S01]  /*0680*/  LDG.E.64.CONSTANT R4, desc[UR6][R4.64] ;  /* 0x0000000604047981 */ /* 0x002ea2000c1e9b00 */
[----:B------:R-:W-:Y:S02]  /*0690*/  VIADD R8, R8, 0x1 ;  /* 0x0000000108087836 */ /* 0x000fe40000000000 */
[----:B------:R-:W-:Y:S02]  /*06a0*/  VIADD R13, R13, 0x1 ;  /* 0x000000010d0d7836 */ /* 0x000fe40000000000 */
[----:B--2---:R-:W-:-:S04]  /*06b0*/  IMAD.WIDE.U32 R18, P2, R4, R9, R18 ;  /* 0x0000000904127225 */ /* 0x004fc80007840012 */
[----:B------:R-:W-:Y:S02]  /*06c0*/  IMAD R15, R4, R11, RZ ;  /* 0x0000000b040f7224 */ /* 0x000fe400078e02ff */
[CC--:B------:R-:W-:Y:S02]  /*06d0*/  IMAD R16, R5.reuse, R9.reuse, RZ ;  /* 0x0000000905107224 */ /* 0x0c0fe400078e02ff */
[----:B------:R-:W-:Y:S01]  /*06e0*/  IMAD.HI.U32 R21, R5, R9, RZ ;  /* 0x0000000905157227 */ /* 0x000fe200078e00ff */
[----:B------:R-:W-:-:S03]  /*06f0*/  IADD3 R19, P0, PT, R15, R19, RZ ;  /* 0x000000130f137210 */ /* 0x000fc60007f1e0ff */
[----:B------:R-:W-:Y:S01]  /*0700*/  IMAD R15, R14, 0x8, R1 ;  /* 0x000000080e0f7824 */ /* 0x000fe200078e0201 */
[----:B------:R-:W-:Y:S01]  /*0710*/  IADD3 R19, P1, PT, R16, R19, RZ ;  /* 0x0000001310137210 */ /* 0x000fe20007f3e0ff */
[----:B------:R-:W-:-:S04]  /*0720*/  IMAD.HI.U32 R16, R4, R11, RZ ;  /* 0x0000000b04107227 */ /* 0x000fc800078e00ff */
[----:B------:R-:W-:Y:S01]  /*0730*/  IMAD.X R4, RZ, RZ, R16, P2 ;  /* 0x000000ffff047224 */ /* 0x000fe200010e0610 */
[----:B------:R0:W-:Y:S01]  /*0740*/  STL.64 [R15], R18 ;  /* 0x000000120f007387 */ /* 0x0001e20000100a00 */
[----:B------:R-:W-:-:S03]  /*0750*/  IMAD.HI.U32 R16, R5, R11, RZ ;  /* 0x0000000b05107227 */ /* 0x000fc600078e00ff */
[----:B------:R-:W-:Y:S01]  /*0760*/  IADD3.X R4, P0, PT, R21, R4, RZ, P0, !PT ;  /* 0x0000000415047210 */ /* 0x000fe2000071e4ff */
[----:B------:R-:W-:Y:S02]  /*0770*/  IMAD R5, R5, R11, RZ ;  /* 0x0000000b05057224 */ /* 0x000fe400078e02ff */
[----:B------:R-:W-:-:S03]  /*0780*/  VIADD R14, R14, 0x1 ;  /* 0x000000010e0e7836 */ /* 0x000fc60000000000 */
[----:B------:R-:W-:Y:S01]  /*0790*/  IADD3.X R5, P1, PT, R5, R4, RZ, P1, !PT ;  /* 0x0000000405057210 */ /* 0x000fe20000f3e4ff */
[----:B------:R-:W-:Y:S01]  /*07a0*/  IMAD.X R4, RZ, RZ, R16, P0 ;  /* 0x000000ffff047224 */ /* 0x000fe200000e0610 */
[----:B------:R-:W-:-:S03]  /*07b0*/  ISETP.NE.AND P0, PT, R8, -0xf, PT ;  /* 0xfffffff10800780c */ /* 0x000fc60003f05270 */
[----:B------:R-:W-:Y:S02]  /*07c0*/  IMAD.X R4, RZ, RZ, R4, P1 ;  /* 0x000000ffff047224 */ /* 0x000fe400008e0604 */
[----:B0-----:R-:W-:Y:S02]  /*07d0*/  IMAD.MOV.U32 R18, RZ, RZ, R5 ;  /* 0x000000ffff127224 */ /* 0x001fe400078e0005 */
[----:B------:R-:W-:-:S06]  /*07e0*/  IMAD.MOV.U32 R19, RZ, RZ, R4 ;  /* 0x000000ffff137224 */ /* 0x000fcc00078e0004 */
[----:B------:R-:W-:Y:S05]  /*07f0*/  @P0 BRA `(.L_x_4) ;  /* 0xfffffffc009c0947 */ /* 0x000fea000383ffff */
[----:B------:R-:W-:-:S07]  /*0800*/  IMAD.MOV.U32 R13, RZ, RZ, R7 ;  /* 0x000000ffff0d7224 */ /* 0x000fce00078e0007 */
.L_x_3:
[----:B------:R-:W-:Y:S01]  /*0810*/  LOP3.LUT P0, R21, R6, 0x3f, RZ, 0xc0, !PT ;  /* 0x0000003f06157812 */ /* 0x000fe2000780c0ff */
[----:B------:R-:W-:-:S04]  /*0820*/  IMAD.IADD R0, R0, 0x1, R13 ;  /* 0x0000000100007824 */ /* 0x000fc800078e020d */
[----:B------:R-:W-:-:S05]  /*0830*/  IMAD.U32 R23, R0, 0x8, R1 ;  /* 0x0000000800177824 */ /* 0x000fca00078e0001 */
[----:B------:R0:W-:Y:S04]  /*0840*/  STL.64 [R23+-0x78], R18 ;  /* 0xffff881217007387 */ /* 0x0001e80000100a00 */
[----:B------:R-:W2:Y:S04]  /*0850*/  @P0 LDL.64 R8, [R1+0x8] ;  /* 0x0000080001080983 */ /* 0x000ea80000100a00 */
[----:B------:R-:W3:Y:S04]  /*0860*/  LDL.64 R2, [R1+0x10] ;  /* 0x0000100001027983 */ /* 0x000ee80000100a00 */
[----:B------:R-:W4:Y:S01]  /*0870*/  LDL.64 R4, [R1+0x18] ;  /* 0x0000180001047983 */ /* 0x000f220000100a00 */
[----:B------:R-:W-:-:S02]  /*0880*/  @P0 LOP3.LUT R0, R6, 0x3f, RZ, 0xc, !PT ;  /* 0x0000003f06000812 */ /* 0x000fc400078e0cff */
[--C-:B--2---:R-:W-:Y:S02]  /*0890*/  @P0 SHF.R.U64 R7, R8, 0x1, R9.reuse ;  /* 0x0000000108070819 */ /* 0x104fe40000001209 */
[----:B------:R-:W-:Y:S02]  /*08a0*/  @P0 SHF.R.U32.HI R9, RZ, 0x1, R9 ;  /* 0x00000001ff090819 */ /* 0x000fe40000011609 */
[C---:B---3--:R-:W-:Y:S02]  /*08b0*/  @P0 SHF.L.U32 R11, R2.reuse, R21, RZ ;  /* 0x00000015020b0219 */ /* 0x048fe400000006ff */
[----:B------:R-:W-:Y:S02]  /*08c0*/  @P0 SHF.R.U64 R6, R7, R0, R9 ;  /* 0x0000000007060219 */ /* 0x000fe40000001209 */
[--C-:B------:R-:W-:Y:S02]  /*08d0*/  @P0 SHF.R.U32.HI R15, RZ, 0x1, R3.reuse ;  /* 0x00000001ff0f0819 */ /* 0x100fe40000011603 */
[----:B------:R-:W-:-:S02]  /*08e0*/  @P0 SHF.R.U64 R13, R2, 0x1, R3 ;  /* 0x00000001020d0819 */ /* 0x000fc40000001203 */
[-C--:B------:R-:W-:Y:S02]  /*08f0*/  @P0 SHF.L.U64.HI R8, R2, R21.reuse, R3 ;  /* 0x0000001502080219 */ /* 0x080fe40000010203 */
[----:B------:R-:W-:Y:S02]  /*0900*/  @P0 SHF.R.U32.HI R7, RZ, R0, R9 ;  /* 0x00000000ff070219 */ /* 0x000fe40000011609 */
[----:B------:R-:W-:Y:S02]  /*0910*/  @P0 LOP3.LUT R2, R11, R6, RZ, 0xfc, !PT ;  /* 0x000000060b020212 */ /* 0x000fe400078efcff */
[----:B----4-:R-:W-:Y:S02]  /*0920*/  @P0 SHF.L.U32 R9, R4, R21, RZ ;  /* 0x0000001504090219 */ /* 0x010fe400000006ff */
[----:B------:R-:W-:Y:S02]  /*0930*/  @P0 SHF.R.U64 R14, R13, R0, R15 ;  /* 0x000000000d0e0219 */ /* 0x000fe4000000120f */
[----:B------:R-:W-:Y:S01]  /*0940*/  @P0 LOP3.LUT R3, R8, R7, RZ, 0xfc, !PT ;  /* 0x0000000708030212 */ /* 0x000fe200078efcff */
[----:B------:R-:W-:Y:S01]  /*0950*/  IMAD.SHL.U32 R8, R2, 0x4, RZ ;  /* 0x0000000402087824 */ /* 0x000fe200078e00ff */
[----:B------:R-:W-:-:S02]  /*0960*/  @P0 SHF.L.U64.HI R21, R4, R21, R5 ;  /* 0x0000001504150219 */ /* 0x000fc40000010205 */
[----:B------:R-:W-:Y:S02]  /*0970*/  @P0 LOP3.LUT R4, R9, R14, RZ, 0xfc, !PT ;  /* 0x0000000e09040212 */ /* 0x000fe400078efcff */
[----:B------:R-:W-:Y:S02]  /*0980*/  @P0 SHF.R.U32.HI R0, RZ, R0, R15 ;  /* 0x00000000ff000219 */ /* 0x000fe4000001160f */
[----:B------:R-:W-:Y:S02]  /*0990*/  SHF.L.U64.HI R9, R2, 0x2, R3 ;  /* 0x0000000202097819 */ /* 0x000fe40000010203 */
[----:B------:R-:W-:Y:S02]  /*09a0*/  @P0 LOP3.LUT R5, R21, R0, RZ, 0xfc, !PT ;  /* 0x0000000015050212 */ /* 0x000fe400078efcff */
[----:B------:R-:W-:Y:S02]  /*09b0*/  SHF.L.W.U32.HI R3, R3, 0x2, R4 ;  /* 0x0000000203037819 */ /* 0x000fe40000010e04 */
[----:B------:R-:W-:-:S02]  /*09c0*/  IADD3 RZ, P0, PT, RZ, -R8, RZ ;  /* 0x80000008ffff7210 */ /* 0x000fc40007f1e0ff */
[----:B------:R-:W-:Y:S02]  /*09d0*/  LOP3.LUT R0, RZ, R9, RZ, 0x33, !PT ;  /* 0x00000009ff007212 */ /* 0x000fe400078e33ff */
[----:B------:R-:W-:Y:S02]  /*09e0*/  SHF.L.W.U32.HI R4, R4, 0x2, R5 ;  /* 0x0000000204047819 */ /* 0x000fe40000010e05 */
[----:B------:R-:W-:Y:S02]  /*09f0*/  LOP3.LUT R2, RZ, R3, RZ, 0x33, !PT ;  /* 0x00000003ff027212 */ /* 0x000fe400078e33ff */
[----:B------:R-:W-:Y:S02]  /*0a00*/  IADD3.X R6, P0, PT, RZ, R0, RZ, P0, !PT ;  /* 0x00000000ff067210 */ /* 0x000fe4000071e4ff */
[----:B------:R-:W-:Y:S02]  /*0a10*/  LOP3.LUT R7, RZ, R4, RZ, 0x33, !PT ;  /* 0x00000004ff077212 */ /* 0x000fe400078e33ff */
[----:B------:R-:W-:-:S02]  /*0a20*/  IADD3.X R0, P1, PT, RZ, R2, RZ, P0, !PT ;  /* 0x00000002ff007210 */ /* 0x000fc4000073e4ff */
[----:B------:R-:W-:-:S03]  /*0a30*/  ISETP.GT.U32.AND P2, PT, R3, -0x1, PT ;  /* 0xffffffff0300780c */ /* 0x000fc60003f44070 */
[----:B------:R-:W-:Y:S01]  /*0a40*/  IMAD.X R7, RZ, RZ, R7, P1 ;  /* 0x000000ffff077224 */ /* 0x000fe200008e0607 */
[----:B------:R-:W-:-:S04]  /*0a50*/  ISETP.GT.AND.EX P0, PT, R4, -0x1, PT, P2 ;  /* 0xffffffff0400780c */ /* 0x000fc80003f04320 */
[----:B------:R-:W-:Y:S02]  /*0a60*/  SEL R2, R4, R7, P0 ;  /* 0x0000000704027207 */ /* 0x000fe40000000000 */
[----:B------:R-:W-:Y:S02]  /*0a70*/  SEL R13, R3, R0, P0 ;  /* 0x00000000030d7207 */ /* 0x000fe40000000000 */
[----:B------:R-:W-:Y:S02]  /*0a80*/  ISETP.NE.U32.AND P1, PT, R2, RZ, PT ;  /* 0x000000ff0200720c */ /* 0x000fe40003f25070 */
[----:B------:R-:W-:Y:S02]  /*0a90*/  SEL R9, R9, R6, P0 ;  /* 0x0000000609097207 */ /* 0x000fe40000000000 */
[----:B------:R-:W-:Y:S01]  /*0aa0*/  SEL R3, R13, R2, !P1 ;  /* 0x000000020d037207 */ /* 0x000fe20004800000 */
[----:B------:R-:W-:-:S05]  /*0ab0*/  @!P0 IMAD.MOV R8, RZ, RZ, -R8 ;  /* 0x000000ffff088224 */ /* 0x000fca00078e0a08 */
[----:B------:R-:W1:Y:S02]  /*0ac0*/  FLO.U32 R3, R3 ;  /* 0x0000000300037300 */ /* 0x000e6400000e0000 */
[C---:B-1----:R-:W-:Y:S02]  /*0ad0*/  IADD3 R7, PT, PT, -R3.reuse, 0x1f, RZ ;  /* 0x0000001f03077810 */ /* 0x042fe40007ffe1ff */
[----:B------:R-:W-:-:S03]  /*0ae0*/  IADD3 R0, PT, PT, -R3, 0x3f, RZ ;  /* 0x0000003f03007810 */ /* 0x000fc60007ffe1ff */
[----:B------:R-:W-:-:S05]  /*0af0*/  @P1 IMAD.MOV R0, RZ, RZ, R7 ;  /* 0x000000ffff001224 */ /* 0x000fca00078e0207 */
[----:B------:R-:W-:-:S13]  /*0b00*/  ISETP.NE.AND P1, PT, R0, RZ, PT ;  /* 0x000000ff0000720c */ /* 0x000fda0003f25270 */
[----:B0-----:R-:W-:Y:S05]  /*0b10*/  @!P1 BRA `(.L_x_5) ;  /* 0x0000000000289947 */ /* 0x001fea0003800000 */
[--C-:B------:R-:W-:Y:S02]  /*0b20*/  SHF.R.U64 R7, R8, 0x1, R9.reuse ;  /* 0x0000000108077819 */ /* 0x100fe40000001209 */
[C---:B------:R-:W-:Y:S02]  /*0b30*/  LOP3.LUT R3, R0.reuse, 0x3f, RZ, 0xc0, !PT ;  /* 0x0000003f00037812 */ /* 0x040fe400078ec0ff */
[----:B------:R-:W-:Y:S02]  /*0b40*/  SHF.R.U32.HI R9, RZ, 0x1, R9 ;  /* 0x00000001ff097819 */ /* 0x000fe40000011609 */
[----:B------:R-:W-:Y:S02]  /*0b50*/  LOP3.LUT R6, R0, 0x3f, RZ, 0xc, !PT ;  /* 0x0000003f00067812 */ /* 0x000fe400078e0cff */
[CC--:B------:R-:W-:Y:S02]  /*0b60*/  SHF.L.U64.HI R11, R13.reuse, R3.reuse, R2 ;  /* 0x000000030d0b7219 */ /* 0x0c0fe40000010202 */
[----:B------:R-:W-:-:S02]  /*0b70*/  SHF.L.U32 R3, R13, R3, RZ ;  /* 0x000000030d037219 */ /* 0x000fc400000006ff */
[-CC-:B------:R-:W-:Y:S02]  /*0b80*/  SHF.R.U64 R2, R7, R6.reuse, R9.reuse ;  /* 0x0000000607027219 */ /* 0x180fe40000001209 */
[----:B------:R-:W-:Y:S02]  /*0b90*/  SHF.R.U32.HI R6, RZ, R6, R9 ;  /* 0x00000006ff067219 */ /* 0x000fe40000011609 */
[----:B------:R-:W-:Y:S02]  /*0ba0*/  LOP3.LUT R13, R3, R2, RZ, 0xfc, !PT ;  /* 0x00000002030d7212 */ /* 0x000fe400078efcff */
[----:B------:R-:W-:-:S07]  /*0bb0*/  LOP3.LUT R2, R11, R6, RZ, 0xfc, !PT ;  /* 0x000000060b027212 */ /* 0x000fce00078efcff */
.L_x_5:
[----:B------:R-:W-:Y:S01]  /*0bc0*/  IMAD.WIDE.U32 R8, R13, 0x2168c235, RZ ;  /* 0x2168c2350d087825 */ /* 0x000fe200078e00ff */
[----:B------:R-:W-:-:S03]  /*0bd0*/  SHF.R.U32.HI R5, RZ, 0x1e, R5 ;  /* 0x0000001eff057819 */ /* 0x000fc60000011605 */
[----:B------:R-:W-:Y:S01]  /*0be0*/  IMAD.MOV.U32 R6, RZ, RZ, R9 ;  /* 0x000000ffff067224 */ /* 0x000fe200078e0009 */
[----:B------:R-:W-:Y:S01]  /*0bf0*/  IADD3 RZ, P1, PT, R8, R8, RZ ;  /* 0x0000000808ff7210 */ /* 0x000fe20007f3e0ff */
[----:B------:R-:W-:Y:S01]  /*0c00*/  IMAD.MOV.U32 R7, RZ, RZ, RZ ;  /* 0x000000ffff077224 */ /* 0x000fe200078e00ff */
[----:B------:R-:W-:Y:S01]  /*0c10*/  LEA.HI R4, R4, R5, RZ, 0x1 ;  /* 0x0000000504047211 */ /* 0x000fe200078f08ff */
[----:B------:R-:W-:-:S04]  /*0c20*/  IMAD.HI.U32 R3, R2, -0x36f0255e, RZ ;  /* 0xc90fdaa202037827 */ /* 0x000fc800078e00ff */
[----:B------:R-:W-:-:S04]  /*0c30*/  IMAD.WIDE.U32 R6, R13, -0x36f0255e, R6 ;  /* 0xc90fdaa20d067825 */ /* 0x000fc800078e0006 */
[C---:B------:R-:W-:Y:S02]  /*0c40*/  IMAD R9, R2.reuse, -0x36f0255e, RZ ;  /* 0xc90fdaa202097824 */ /* 0x040fe400078e02ff */
[----:B------:R-:W-:-:S04]  /*0c50*/  IMAD.WIDE.U32 R6, P2, R2, 0x2168c235, R6 ;  /* 0x2168c23502067825 */ /* 0x000fc80007840006 */
[----:B------:R-:W-:Y:S01]  /*0c60*/  IMAD.X R2, RZ, RZ, R3, P2 ;  /* 0x000000ffff027224 */ /* 0x000fe200010e0603 */
[----:B------:R-:W-:Y:S02]  /*0c70*/  IADD3 R3, P2, PT, R9, R7, RZ ;  /* 0x0000000709037210 */ /* 0x000fe40007f5e0ff */
[----:B------:R-:W-:Y:S02]  /*0c80*/  IADD3.X RZ, P1, PT, R6, R6, RZ, P1, !PT ;  /* 0x0000000606ff7210 */ /* 0x000fe40000f3e4ff */
[C---:B------:R-:W-:Y:S01]  /*0c90*/  ISETP.GT.U32.AND P3, PT, R3.reuse, RZ, PT ;  /* 0x000000ff0300720c */ /* 0x040fe20003f64070 */
[----:B------:R-:W-:Y:S01]  /*0ca0*/  IMAD.X R2, RZ, RZ, R2, P2 ;  /* 0x000000ffff027224 */ /* 0x000fe200010e0602 */
[----:B------:R-:W-:-:S04]  /*0cb0*/  IADD3.X R6, P2, PT, R3, R3, RZ, P1, !PT ;  /* 0x0000000303067210 */ /* 0x000fc80000f5e4ff */
[C---:B------:R-:W-:Y:S01]  /*0cc0*/  ISETP.GT.AND.EX P1, PT, R2.reuse, RZ, PT, P3 ;  /* 0x000000ff0200720c */ /* 0x040fe20003f24330 */
[----:B------:R-:W-:-:S03]  /*0cd0*/  IMAD.X R7, R2, 0x1, R2, P2 ;  /* 0x0000000102077824 */ /* 0x000fc600010e0602 */
[----:B------:R-:W-:Y:S02]  /*0ce0*/  SEL R6, R6, R3, P1 ;  /* 0x0000000306067207 */ /* 0x000fe40000800000 */
[----:B------:R-:W-:Y:S02]  /*0cf0*/  SEL R3, R7, R2, P1 ;  /* 0x0000000207037207 */ /* 0x000fe40000800000 */
[----:B------:R-:W-:Y:S02]  /*0d00*/  IADD3 R2, P2, PT, R6, 0x1, RZ ;  /* 0x0000000106027810 */ /* 0x000fe40007f5e0ff */
[----:B------:R-:W-:Y:S02]  /*0d10*/  SEL R7, RZ, 0xffffffff, !P1 ;  /* 0xffffffffff077807 */ /* 0x000fe40004800000 */
[----:B------:R-:W-:Y:S01]  /*0d20*/  LOP3.LUT P1, R17, R17, 0x80000000, RZ, 0xc0, !PT ;  /* 0x8000000011117812 */ /* 0x000fe2000782c0ff */
[----:B------:R-:W-:Y:S02]  /*0d30*/  IMAD.X R3, RZ, RZ, R3, P2 ;  /* 0x000000ffff037224 */ /* 0x000fe400010e0603 */
[----:B------:R-:W-:Y:S01]  /*0d40*/  IMAD.IADD R0, R7, 0x1, -R0 ;  /* 0x0000000107007824 */ /* 0x000fe200078e0a00 */
[----:B------:R-:W-:-:S02]  /*0d50*/  @!P0 LOP3.LUT R17, R17, 0x80000000, RZ, 0x3c, !PT ;  /* 0x8000000011118812 */ /* 0x000fc400078e3cff */
[----:B------:R-:W-:Y:S01]  /*0d60*/  SHF.R.U64 R2, R2, 0xa, R3 ;  /* 0x0000000a02027819 */ /* 0x000fe20000001203 */
[----:B------:R-:W-:-:S03]  /*0d70*/  IMAD.SHL.U32 R0, R0, 0x100000, RZ ;  /* 0x0010000000007824 */ /* 0x000fc600078e00ff */
[----:B------:R-:W-:-:S03]  /*0d80*/  IADD3 R2, P2, PT, R2, 0x1, RZ ;  /* 0x0000000102027810 */ /* 0x000fc60007f5e0ff */
[----:B------:R-:W-:Y:S01]  /*0d90*/  @P1 IMAD.MOV R4, RZ, RZ, -R4 ;  /* 0x000000ffff041224 */ /* 0x000fe200078e0a04 */
[----:B------:R-:W-:-:S04]  /*0da0*/  LEA.HI.X R3, R3, RZ, RZ, 0x16, P2 ;  /* 0x000000ff03037211 */ /* 0x000fc800010fb4ff */
[--C-:B------:R-:W-:Y:S02]  /*0db0*/  SHF.R.U64 R2, R2, 0x1, R3.reuse ;  /* 0x0000000102027819 */ /* 0x100fe40000001203 */
[----:B------:R-:W-:Y:S02]  /*0dc0*/  SHF.R.U32.HI R3, RZ, 0x1, R3 ;  /* 0x00000001ff037819 */ /* 0x000fe40000011603 */
[----:B------:R-:W-:-:S04]  /*0dd0*/  IADD3 R9, P2, P3, RZ, RZ, R2 ;  /* 0x000000ffff097210 */ /* 0x000fc80007b5e002 */
[----:B------:R-:W-:-:S04]  /*0de0*/  IADD3.X R0, PT, PT, R0, 0x3fe00000, R3, P2, P3 ;  /* 0x3fe0000000007810 */ /* 0x000fc800017e6403 */
[----:B------:R-:W-:-:S07]  /*0df0*/  LOP3.LUT R8, R0, R17, RZ, 0xfc, !PT ;  /* 0x0000001100087212 */ /* 0x000fce00078efcff */
.L_x_2:
[----:B------:R-:W-:Y:S02]  /*0e00*/  IMAD.MOV.U32 R13, RZ, RZ, 0x0 ;  /* 0x00000000ff0d7424 */ /* 0x000fe400078e00ff */
[----:B------:R-:W-:Y:S02]  /*0e10*/  IMAD.MOV.U32 R0, RZ, RZ, R4 ;  /* 0x000000ffff007224 */ /* 0x000fe400078e0004 */
[----:B------:R-:W-:Y:S02]  /*0e20*/  IMAD.MOV.U32 R2, RZ, RZ, R9 ;  /* 0x000000ffff027224 */ /* 0x000fe400078e0009 */
[----:B------:R-:W-:Y:S01]  /*0e30*/  IMAD.MOV.U32 R3, RZ, RZ, R8 ;  /* 0x000000ffff037224 */ /* 0x000fe200078e0008 */
[----:B------:R-:W-:Y:S06]  /*0e40*/  RET.REL.NODEC R12 `(_Z10update_srciiiifPf) ;  /* 0xfffffff00c6c7950 */ /* 0x000fec0003c3ffff */
.L_x_6:
        /* <DEDUP_REMOVED lines=11> */
.L_x_13:


//--------------------- .text._Z8update_eiiiiiPfS_S_S_S_S_S_S_S_ --------------------------
	.section	.text._Z8update_eiiiiiPfS_S_S_S_S_S_S_S_,"ax",@progbits
	.align	128
        .global         _Z8update_eiiiiiPfS_S_S_S_S_S_S_S_
        .type           _Z8update_eiiiiiPfS_S_S_S_S_S_S_S_,@function
        .size           _Z8update_eiiiiiPfS_S_S_S_S_S_S_S_,(.L_x_16 - _Z8update_eiiiiiPfS_S_S_S_S_S_S_S_)
        .other          _Z8update_eiiiiiPfS_S_S_S_S_S_S_S_,@"STO_CUDA_ENTRY STV_DEFAULT"
_Z8update_eiiiiiPfS_S_S_S_S_S_S_S_:
.text._Z8update_eiiiiiPfS_S_S_S_S_S_S_S_:
[----:B------:R-:W-:Y:S08]  /*0000*/  LDC R1, c[0x0][0x37c] ;  /* 0x0000df00ff017b82 */ /* 0x000ff00000000800 */
[----:B------:R-:W0:Y:S01]  /*0010*/  LDC R5, c[0x0][0x38c] ;  /* 0x0000e300ff057b82 */ /* 0x000e220000000800 */
[----:B------:R-:W1:Y:S01]  /*0020*/  S2R R4, SR_TID.X ;  /* 0x0000000000047919 */ /* 0x000e620000002100 */
[----:B------:R-:W1:Y:S01]  /*0030*/  LDCU UR4, c[0x0][0x360] ;  /* 0x00006c00ff0477ac */ /* 0x000e620008000800 */
[----:B------:R-:W1:Y:S01]  /*0040*/  S2R R7, SR_CTAID.X ;  /* 0x0000000000077919 */ /* 0x000e620000002500 */
[----:B------:R-:W2:Y:S04]  /*0050*/  LDCU UR5, c[0x0][0x390] ;  /* 0x00007200ff0577ac */ /* 0x000ea80008000800 */
[----:B------:R-:W3:Y:S01]  /*0060*/  LDC R0, c[0x0][0x388] ;  /* 0x0000e200ff007b82 */ /* 0x000ee20000000800 */
[----:B------:R-:W4:Y:S01]  /*0070*/  LDCU.64 UR6, c[0x0][0x358] ;  /* 0x00006b00ff0677ac */ /* 0x000f220008000a00 */
[----:B0-----:R-:W-:-:S04]  /*0080*/  IABS R8, R5 ;  /* 0x0000000500087213 */ /* 0x001fc80000000000 */
[----:B------:R-:W0:Y:S01]  /*0090*/  I2F.RP R6, R8 ;  /* 0x0000000800067306 */ /* 0x000e220000209400 */
[----:B-1----:R-:W-:Y:S01]  /*00a0*/  IMAD R4, R7, UR4, R4 ;  /* 0x0000000407047c24 */ /* 0x002fe2000f8e0204 */
[----:B------:R-:W1:Y:S04]  /*00b0*/  LDCU UR4, c[0x0][0x384] ;  /* 0x00007080ff0477ac */ /* 0x000e680008000800 */
[----:B--2---:R-:W-:Y:S02]  /*00c0*/  IADD3 R4, PT, PT, R4, UR5, RZ ;  /* 0x0000000504047c10 */ /* 0x004fe4000fffe0ff */
[----:B0-----:R-:W0:Y:S01]  /*00d0*/  MUFU.RCP R6, R6 ;  /* 0x0000000600067308 */ /* 0x001e220000001000 */
[----:B------:R-:W2:Y:S01]  /*00e0*/  LDCU UR5, c[0x0][0x380] ;  /* 0x00007000ff0577ac */ /* 0x000ea20008000800 */
[----:B------:R-:W-:Y:S01]  /*00f0*/  IABS R11, R4 ;  /* 0x00000004000b7213 */ /* 0x000fe20000000000 */
[----:B-1----:R-:W-:Y:S01]  /*0100*/  UIADD3 UR4, UPT, UPT, UR4, -0x1, URZ ;  /* 0xffffffff04047890 */ /* 0x002fe2000fffe0ff */
[----:B0-----:R-:W-:-:S02]  /*0110*/  IADD3 R2, PT, PT, R6, 0xffffffe, RZ ;  /* 0x0ffffffe06027810 */ /* 0x001fc40007ffe0ff */
[----:B---3--:R-:W-:Y:S02]  /*0120*/  IABS R6, R0 ;  /* 0x0000000000067213 */ /* 0x008fe40000000000 */
[----:B------:R0:W1:Y:S02]  /*0130*/  F2I.FTZ.U32.TRUNC.NTZ R3, R2 ;  /* 0x0000000200037305 */ /* 0x000064000021f000 */
[----:B0-----:R-:W-:Y:S01]  /*0140*/  HFMA2 R2, -RZ, RZ, 0, 0 ;  /* 0x00000000ff027431 */ /* 0x001fe200000001ff */
[----:B-1----:R-:W-:-:S05]  /*0150*/  IADD3 R9, PT, PT, RZ, -R3, RZ ;  /* 0x80000003ff097210 */ /* 0x002fca0007ffe0ff */
[----:B------:R-:W-:-:S04]  /*0160*/  IMAD.MOV.U32 R7, RZ, RZ, R9 ;  /* 0x000000ffff077224 */ /* 0x000fc800078e0009 */
[----:B------:R-:W-:-:S04]  /*0170*/  IMAD R7, R7, R8, RZ ;  /* 0x0000000807077224 */ /* 0x000fc800078e02ff */
[----:B------:R-:W-:-:S04]  /*0180*/  IMAD.HI.U32 R3, R3, R7, R2 ;  /* 0x0000000703037227 */ /* 0x000fc800078e0002 */
[----:B------:R-:W-:Y:S02]  /*0190*/  IMAD.MOV.U32 R2, RZ, RZ, R6 ;  /* 0x000000ffff027224 */ /* 0x000fe400078e0006 */
[----:B------:R-:W-:Y:S02]  /*01a0*/  IMAD.HI.U32 R6, R3, R11, RZ ;  /* 0x0000000b03067227 */ /* 0x000fe400078e00ff */
[----:B------:R-:W0:Y:S03]  /*01b0*/  I2F.RP R7, R2 ;  /* 0x0000000200077306 */ /* 0x000e260000209400 */
[----:B------:R-:W-:-:S05]  /*01c0*/  IADD3 R3, PT, PT, -R6, RZ, RZ ;  /* 0x000000ff06037210 */ /* 0x000fca0007ffe1ff */
[----:B------:R-:W-:-:S05]  /*01d0*/  IMAD R3, R8, R3, R11 ;  /* 0x0000000308037224 */ /* 0x000fca00078e020b */
[----:B------:R-:W-:Y:S01]  /*01e0*/  ISETP.GT.U32.AND P1, PT, R8, R3, PT ;  /* 0x000000030800720c */ /* 0x000fe20003f24070 */
[----:B0-----:R-:W0:-:S12]  /*01f0*/  MUFU.RCP R7, R7 ;  /* 0x0000000700077308 */ /* 0x001e180000001000 */
[-C--:B------:R-:W-:Y:S02]  /*0200*/  @!P1 IADD3 R3, PT, PT, R3, -R8.reuse, RZ ;  /* 0x8000000803039210 */ /* 0x080fe40007ffe0ff */
[----:B------:R-:W-:Y:S02]  /*0210*/  @!P1 IADD3 R6, PT, PT, R6, 0x1, RZ ;  /* 0x0000000106069810 */ /* 0x000fe40007ffe0ff */
[----:B------:R-:W-:Y:S01]  /*0220*/  ISETP.GE.U32.AND P0, PT, R3, R8, PT ;  /* 0x000000080300720c */ /* 0x000fe20003f06070 */
[----:B0-----:R-:W-:Y:S01]  /*0230*/  VIADD R8, R7, 0xffffffe ;  /* 0x0ffffffe07087836 */ /* 0x001fe20000000000 */
[----:B------:R-:W-:Y:S02]  /*0240*/  LOP3.LUT R3, R4, R5, RZ, 0x3c, !PT ;  /* 0x0000000504037212 */ /* 0x000fe400078e3cff */
[----:B------:R-:W-:Y:S01]  /*0250*/  ISETP.NE.AND P1, PT, R5, RZ, PT ;  /* 0x000000ff0500720c */ /* 0x000fe20003f25270 */
[----:B------:R0:W1:Y:S01]  /*0260*/  F2I.FTZ.U32.TRUNC.NTZ R9, R8 ;  /* 0x0000000800097305 */ /* 0x000062000021f000 */
[----:B------:R-:W-:-:S07]  /*0270*/  ISETP.GE.AND P2, PT, R3, RZ, PT ;  /* 0x000000ff0300720c */ /* 0x000fce0003f46270 */
[----:B------:R-:W-:Y:S02]  /*0280*/  @P0 IADD3 R6, PT, PT, R6, 0x1, RZ ;  /* 0x0000000106060810 */ /* 0x000fe40007ffe0ff */
[----:B0-----:R-:W-:-:S04]  /*0290*/  MOV R8, RZ ;  /* 0x000000ff00087202 */ /* 0x001fc80000000f00 */
[----:B------:R-:W-:Y:S01]  /*02a0*/  @!P2 IMAD.MOV R6, RZ, RZ, -R6 ;  /* 0x000000ffff06a224 */ /* 0x000fe200078e0a06 */
[----:B-1----:R-:W-:Y:S02]  /*02b0*/  IADD3 R7, PT, PT, RZ, -R9, RZ ;  /* 0x80000009ff077210 */ /* 0x002fe40007ffe0ff */
[----:B------:R-:W-:Y:S02]  /*02c0*/  @!P1 LOP3.LUT R6, RZ, R5, RZ, 0x33, !PT ;  /* 0x00000005ff069212 */ /* 0x000fe400078e33ff */
[----:B------:R-:W-:Y:S01]  /*02d0*/  ISETP.GE.AND P1, PT, R4, RZ, PT ;  /* 0x000000ff0400720c */ /* 0x000fe20003f26270 */
[----:B------:R-:W-:Y:S01]  /*02e0*/  IMAD R7, R7, R2, RZ ;  /* 0x0000000207077224 */ /* 0x000fe200078e02ff */
[----:B------:R-:W-:-:S03]  /*02f0*/  IADD3 R3, PT, PT, -R6, RZ, RZ ;  /* 0x000000ff06037210 */ /* 0x000fc60007ffe1ff */
[----:B------:R-:W-:-:S04]  /*0300*/  IMAD.HI.U32 R8, R9, R7, R8 ;  /* 0x0000000709087227 */ /* 0x000fc800078e0008 */
[----:B------:R-:W-:Y:S02]  /*0310*/  IMAD R3, R5, R3, R4 ;  /* 0x0000000305037224 */ /* 0x000fe400078e0204 */
[----:B------:R-:W-:-:S03]  /*0320*/  IMAD.HI.U32 R7, R8, R11, RZ ;  /* 0x0000000b08077227 */ /* 0x000fc600078e00ff */
[----:B------:R-:W-:Y:S01]  /*0330*/  IABS R13, R3 ;  /* 0x00000003000d7213 */ /* 0x000fe20000000000 */
[----:B------:R-:W-:Y:S01]  /*0340*/  IMAD.MOV R7, RZ, RZ, -R7 ;  /* 0x000000ffff077224 */ /* 0x000fe200078e0a07 */
[----:B------:R-:W-:-:S03]  /*0350*/  LOP3.LUT R3, R3, R0, RZ, 0x3c, !PT ;  /* 0x0000000003037212 */ /* 0x000fc600078e3cff */
[----:B------:R-:W-:-:S04]  /*0360*/  IMAD.HI.U32 R8, R8, R13, RZ ;  /* 0x0000000d08087227 */ /* 0x000fc800078e00ff */
[----:B------:R-:W-:Y:S01]  /*0370*/  IMAD R9, R2, R7, R11 ;  /* 0x0000000702097224 */ /* 0x000fe200078e020b */
[----:B------:R-:W-:-:S04]  /*0380*/  IADD3 R7, PT, PT, -R8, RZ, RZ ;  /* 0x000000ff08077210 */ /* 0x000fc80007ffe1ff */
[C---:B------:R-:W-:Y:S01]  /*0390*/  ISETP.GT.U32.AND P0, PT, R2.reuse, R9, PT ;  /* 0x000000090200720c */ /* 0x040fe20003f04070 */
[----:B------:R-:W-:-:S05]  /*03a0*/  IMAD R7, R2, R7, R13 ;  /* 0x0000000702077224 */ /* 0x000fca00078e020d */
[----:B------:R-:W-:-:S07]  /*03b0*/  ISETP.GT.U32.AND P2, PT, R2, R7, PT ;  /* 0x000000070200720c */ /* 0x000fce0003f44070 */
[----:B------:R-:W-:-:S04]  /*03c0*/  @!P0 IADD3 R9, PT, PT, R9, -R2, RZ ;  /* 0x8000000209098210 */ /* 0x000fc80007ffe0ff */
[----:B------:R-:W-:Y:S02]  /*03d0*/  ISETP.GT.U32.AND P0, PT, R2, R9, PT ;  /* 0x000000090200720c */ /* 0x000fe40003f04070 */
[-C--:B------:R-:W-:Y:S02]  /*03e0*/  @!P2 IADD3 R7, PT, PT, R7, -R2.reuse, RZ ;  /* 0x800000020707a210 */ /* 0x080fe40007ffe0ff */
[----:B------:R-:W-:Y:S02]  /*03f0*/  @!P2 IADD3 R8, PT, PT, R8, 0x1, RZ ;  /* 0x000000010808a810 */ /* 0x000fe40007ffe0ff */
[----:B------:R-:W-:Y:S02]  /*0400*/  ISETP.GE.U32.AND P3, PT, R7, R2, PT ;  /* 0x000000020700720c */ /* 0x000fe40003f66070 */
[----:B------:R-:W-:Y:S02]  /*0410*/  ISETP.NE.AND P2, PT, R0, RZ, PT ;  /* 0x000000ff0000720c */ /* 0x000fe40003f45270 */
[----:B------:R-:W-:-:S03]  /*0420*/  LOP3.LUT R7, RZ, R0, RZ, 0x33, !PT ;  /* 0x00000000ff077212 */ /* 0x000fc600078e33ff */
[----:B------:R-:W-:Y:S01]  /*0430*/  @!P0 IMAD.IADD R9, R9, 0x1, -R2 ;  /* 0x0000000109098824 */ /* 0x000fe200078e0a02 */
[----:B------:R-:W-:Y:S01]  /*0440*/  ISETP.GE.AND P0, PT, R3, RZ, PT ;  /* 0x000000ff0300720c */ /* 0x000fe20003f06270 */
[----:B------:R-:W-:-:S03]  /*0450*/  VIADD R2, R0, 0xffffffff ;  /* 0xffffffff00027836 */ /* 0x000fc60000000000 */
[----:B------:R-:W-:Y:S02]  /*0460*/  @!P1 IADD3 R9, PT, PT, -R9, RZ, RZ ;  /* 0x000000ff09099210 */ /* 0x000fe40007ffe1ff */
[----:B------:R-:W-:Y:S02]  /*0470*/  @P3 IADD3 R8, PT, PT, R8, 0x1, RZ ;  /* 0x0000000108083810 */ /* 0x000fe40007ffe0ff */
[----:B------:R-:W-:-:S05]  /*0480*/  SEL R9, R7, R9, !P2 ;  /* 0x0000000907097207 */ /* 0x000fca0005000000 */
[----:B------:R-:W-:Y:S02]  /*0490*/  @!P0 IADD3 R8, PT, PT, -R8, RZ, RZ ;  /* 0x000000ff08088210 */ /* 0x000fe40007ffe1ff */
[----:B------:R-:W-:Y:S02]  /*04a0*/  ISETP.GE.AND P0, PT, R9, R2, PT ;  /* 0x000000020900720c */ /* 0x000fe40003f06270 */
[----:B------:R-:W-:Y:S01]  /*04b0*/  SEL R7, R7, R8, !P2 ;  /* 0x0000000807077207 */ /* 0x000fe20005000000 */
[----:B------:R-:W0:Y:S03]  /*04c0*/  LDC.64 R2, c[0x0][0x3a0] ;  /* 0x0000e800ff027b82 */ /* 0x000e260000000a00 */
[----:B------:R-:W-:-:S13]  /*04d0*/  ISETP.GE.OR P1, PT, R7, UR4, P0 ;  /* 0x0000000407007c0c */ /* 0x000fda0008726670 */
[----:B------:R-:W1:Y:S01]  /*04e0*/  @!P1 LDC.64 R12, c[0x0][0x3a8] ;  /* 0x0000ea00ff0c9b82 */ /* 0x000e620000000a00 */
[----:B------:R-:W-:-:S07]  /*04f0*/  @!P1 IADD3 R11, PT, PT, R4, R0, RZ ;  /* 0x00000000040b9210 */ /* 0x000fce0007ffe0ff */
[----:B------:R-:W3:Y:S08]  /*0500*/  @!P1 LDC.64 R8, c[0x0][0x3c8] ;  /* 0x0000f200ff089b82 */ /* 0x000ef00000000a00 */
[----:B------:R-:W5:Y:S01]  /*0510*/  @!P1 LDC.64 R14, c[0x0][0x3b0] ;  /* 0x0000ec00ff0e9b82 */ /* 0x000f620000000a00 */
[----:B0-----:R-:W-:-:S05]  /*0520*/  IMAD.WIDE R2, R4, 0x4, R2 ;  /* 0x0000000404027825 */ /* 0x001fca00078e0202 */
[----:B----4-:R-:W4:Y:S01]  /*0530*/  @!P1 LDG.E R18, desc[UR6][R2.64+0x4] ;  /* 0x0000040602129981 */ /* 0x010f22000c1e1900 */
[----:B-1----:R-:W-:-:S03]  /*0540*/  @!P1 IMAD.WIDE R10, R11, 0x4, R12 ;  /* 0x000000040b0a9825 */ /* 0x002fc600078e020c */
[----:B------:R-:W4:Y:S01]  /*0550*/  @!P1 LDG.E R23, desc[UR6][R2.64] ;  /* 0x0000000602179981 */ /* 0x000f22000c1e1900 */
[----:B------:R-:W-:-:S03]  /*0560*/  @!P1 IMAD.WIDE R12, R4, 0x4, R12 ;  /* 0x00000004040c9825 */ /* 0x000fc600078e020c */
[----:B------:R0:W4:Y:S04]  /*0570*/  @!P1 LDG.E R19, desc[UR6][R10.64] ;  /* 0x000000060a139981 */ /* 0x000128000c1e1900 */
[----:B------:R-:W4:Y:S01]  /*0580*/  @!P1 LDG.E R12, desc[UR6][R12.64] ;  /* 0x000000060c0c9981 */ /* 0x000f22000c1e1900 */
[----:B---3--:R-:W-:-:S04]  /*0590*/  @!P1 IMAD.WIDE R20, R4, 0x4, R8 ;  /* 0x0000000404149825 */ /* 0x008fc800078e0208 */
[----:B-----5:R-:W-:Y:S02]  /*05a0*/  @!P1 IMAD.WIDE R14, R4, 0x4, R14 ;  /* 0x00000004040e9825 */ /* 0x020fe400078e020e */
[----:B------:R-:W3:Y:S01]  /*05b0*/  @!P1 LDG.E R20, desc[UR6][R20.64] ;  /* 0x0000000614149981 */ /* 0x000ee2000c1e1900 */
[----:B--2---:R-:W-:Y:S01]  /*05c0*/  UIADD3 UR5, UPT, UPT, UR5, -0x1, URZ ;  /* 0xffffffff05057890 */ /* 0x004fe2000fffe0ff */
[----:B0-----:R-:W0:Y:S02]  /*05d0*/  LDC.64 R10, c[0x0][0x398] ;  /* 0x0000e600ff0a7b82 */ /* 0x001e240000000a00 */
[----:B------:R-:W3:Y:S03]  /*05e0*/  @!P1 LDG.E R25, desc[UR6][R14.64] ;  /* 0x000000060e199981 */ /* 0x000ee6000c1e1900 */
[----:B------:R-:W-:-:S13]  /*05f0*/  ISETP.GE.OR P0, PT, R6, UR5, P0 ;  /* 0x0000000506007c0c */ /* 0x000fda0008706670 */
[----:B------:R-:W1:Y:S08]  /*0600*/  @!P0 LDC.64 R16, c[0x0][0x3a8] ;  /* 0x0000ea00ff108b82 */ /* 0x000e700000000a00 */
[----:B------:R-:W2:Y:S01]  /*0610*/  @!P0 LDC.64 R8, c[0x0][0x3b8] ;  /* 0x0000ee00ff088b82 */ /* 0x000ea20000000a00 */
[----:B0-----:R-:W-:-:S04]  /*0620*/  IMAD.WIDE R10, R4, 0x4, R10 ;  /* 0x00000004040a7825 */ /* 0x001fc800078e020a */
[----:B--2---:R-:W-:-:S04]  /*0630*/  @!P0 IMAD.WIDE R8, R4, 0x4, R8 ;  /* 0x0000000404088825 */ /* 0x004fc800078e0208 */
[----:B----4-:R-:W-:Y:S02]  /*0640*/  @!P1 FADD R19, R19, -R12 ;  /* 0x8000000c13139221 */ /* 0x010fe40000000000 */
[----:B------:R-:W0:Y:S02]  /*0650*/  @!P0 LDC.64 R12, c[0x0][0x3d0] ;  /* 0x0000f400ff0c8b82 */ /* 0x000e240000000a00 */
[----:B------:R-:W-:Y:S01]  /*0660*/  @!P1 FADD R18, R19, -R18 ;  /* 0x8000001213129221 */ /* 0x000fe20000000000 */
[----:B------:R-:W-:-:S03]  /*0670*/  @!P0 IADD3 R19, PT, PT, R4, R5, RZ ;  /* 0x0000000504138210 */ /* 0x000fc60007ffe0ff */
[----:B------:R-:W-:-:S04]  /*0680*/  @!P1 FADD R23, R18, R23 ;  /* 0x0000001712179221 */ /* 0x000fc80000000000 */
[----:B---3--:R-:W-:Y:S01]  /*0690*/  @!P1 FFMA R23, R20, R23, R25 ;  /* 0x0000001714179223 */ /* 0x008fe20000000019 */
[----:B-1----:R-:W-:-:S04]  /*06a0*/  @!P0 IMAD.WIDE R18, R19, 0x4, R16 ;  /* 0x0000000413128825 */ /* 0x002fc800078e0210 */
[----:B------:R1:W-:Y:S01]  /*06b0*/  @!P1 STG.E desc[UR6][R14.64], R23 ;  /* 0x000000170e009986 */ /* 0x0003e2000c101906 */
[----:B------:R-:W-:-:S03]  /*06c0*/  @!P0 IMAD.WIDE R16, R4, 0x4, R16 ;  /* 0x0000000404108825 */ /* 0x000fc600078e0210 */
[----:B------:R-:W2:Y:S04]  /*06d0*/  @!P0 LDG.E R20, desc[UR6][R10.64+0x4] ;  /* 0x000004060a148981 */ /* 0x000ea8000c1e1900 */
[----:B------:R-:W2:Y:S01]  /*06e0*/  @!P0 LDG.E R21, desc[UR6][R10.64] ;  /* 0x000000060a158981 */ /* 0x000ea2000c1e1900 */
[----:B0-----:R-:W-:-:S03]  /*06f0*/  @!P0 IMAD.WIDE R12, R4, 0x4, R12 ;  /* 0x00000004040c8825 */ /* 0x001fc600078e020c */
[----:B------:R-:W3:Y:S04]  /*0700*/  @!P0 LDG.E R19, desc[UR6][R18.64] ;  /* 0x0000000612138981 */ /* 0x000ee8000c1e1900 */
[----:B------:R-:W4:Y:S04]  /*0710*/  @!P0 LDG.E R17, desc[UR6][R16.64] ;  /* 0x0000000610118981 */ /* 0x000f28000c1e1900 */
[----:B------:R-:W5:Y:S04]  /*0720*/  @!P0 LDG.E R12, desc[UR6][R12.64] ;  /* 0x000000060c0c8981 */ /* 0x000f68000c1e1900 */
[----:B------:R-:W5:Y:S01]  /*0730*/  @!P0 LDG.E R25, desc[UR6][R8.64] ;  /* 0x0000000608198981 */ /* 0x000f62000c1e1900 */
[----:B------:R-:W-:-:S04]  /*0740*/  ISETP.GE.AND P1, PT, R7, UR4, PT ;  /* 0x0000000407007c0c */ /* 0x000fc8000bf26270 */
[----:B------:R-:W-:Y:S01]  /*0750*/  ISETP.GE.OR P1, PT, R6, UR5, P1 ;  /* 0x0000000506007c0c */ /* 0x000fe20008f26670 */
[----:B--2---:R-:W-:-:S04]  /*0760*/  @!P0 FADD R20, R20, -R21 ;  /* 0x8000001514148221 */ /* 0x004fc80000000000 */
[----:B---3--:R-:W-:-:S04]  /*0770*/  @!P0 FADD R20, R20, -R19 ;  /* 0x8000001314148221 */ /* 0x008fc80000000000 */
[----:B----4-:R-:W-:-:S04]  /*0780*/  @!P0 FADD R7, R20, R17 ;  /* 0x0000001114078221 */ /* 0x010fc80000000000 */
[----:B-----5:R-:W-:-:S05]  /*0790*/  @!P0 FFMA R7, R12, R7, R25 ;  /* 0x000000070c078223 */ /* 0x020fca0000000019 */
[----:B------:R1:W-:Y:S01]  /*07a0*/  @!P0 STG.E desc[UR6][R8.64], R7 ;  /* 0x0000000708008986 */ /* 0x0003e2000c101906 */
[----:B------:R-:W-:Y:S05]  /*07b0*/  @P1 EXIT ;  /* 0x000000000000194d */ /* 0x000fea0003800000 */
[----:B-1----:R-:W0:Y:S01]  /*07c0*/  LDC.64 R6, c[0x0][0x3d8] ;  /* 0x0000f600ff067b82 */ /* 0x002e220000000a00 */
[----:B------:R-:W-:Y:S02]  /*07d0*/  IMAD.WIDE R8, R5, 0x4, R2 ;  /* 0x0000000405087825 */ /* 0x000fe400078e0202 */
[----:B------:R-:W2:Y:S05]  /*07e0*/  LDG.E R3, desc[UR6][R2.64] ;  /* 0x0000000602037981 */ /* 0x000eaa000c1e1900 */
[----:B------:R-:W1:Y:S01]  /*07f0*/  LDC.64 R14, c[0x0][0x3c0] ;  /* 0x0000f000ff0e7b82 */ /* 0x000e620000000a00 */
[----:B------:R-:W-:Y:S01]  /*0800*/  IMAD.WIDE R12, R0, 0x4, R10 ;  /* 0x00000004000c7825 */ /* 0x000fe200078e020a */
[----:B------:R-:W2:Y:S04]  /*0810*/  LDG.E R8, desc[UR6][R8.64] ;  /* 0x0000000608087981 */ /* 0x000ea8000c1e1900 */
[----:B------:R-:W3:Y:S04]  /*0820*/  LDG.E R11, desc[UR6][R10.64] ;  /* 0x000000060a0b7981 */ /* 0x000ee8000c1e1900 */
[----:B------:R-:W4:Y:S01]  /*0830*/  LDG.E R13, desc[UR6][R12.64] ;  /* 0x000000060c0d7981 */ /* 0x000f22000c1e1900 */
[----:B0-----:R-:W-:-:S06]  /*0840*/  IMAD.WIDE R6, R4, 0x4, R6 ;  /* 0x0000000404067825 */ /* 0x001fcc00078e0206 */
[----:B------:R-:W5:Y:S01]  /*0850*/  LDG.E R6, desc[UR6][R6.64] ;  /* 0x0000000606067981 */ /* 0x000f62000c1e1900 */
[----:B-1----:R-:W-:-:S05]  /*0860*/  IMAD.WIDE R4, R4, 0x4, R14 ;  /* 0x0000000404047825 */ /* 0x002fca00078e020e */
[----:B------:R-:W5:Y:S01]  /*0870*/  LDG.E R15, desc[UR6][R4.64] ;  /* 0x00000006040f7981 */ /* 0x000f62000c1e1900 */
[----:B--2---:R-:W-:-:S04]  /*0880*/  FADD R0, R8, -R3 ;  /* 0x8000000308007221 */ /* 0x004fc80000000000 */
[----:B----4-:R-:W-:-:S04]  /*0890*/  FADD R0, R0, -R13 ;  /* 0x8000000d00007221 */ /* 0x010fc80000000000 */
[----:B---3--:R-:W-:-:S04]  /*08a0*/  FADD R3, R0, R11 ;  /* 0x0000000b00037221 */ /* 0x008fc80000000000 */
[----:B-----5:R-:W-:-:S05]  /*08b0*/  FFMA R3, R6, R3, R15 ;  /* 0x0000000306037223 */ /* 0x020fca000000000f */
[----:B------:R-:W-:Y:S01]  /*08c0*/  STG.E desc[UR6][R4.64], R3 ;  /* 0x0000000304007986 */ /* 0x000fe2000c101906 */
[----:B------:R-:W-:Y:S05]  /*08d0*/  EXIT ;  /* 0x000000000000794d */ /* 0x000fea0003800000 */
.L_x_7:
        /* <DEDUP_REMOVED lines=10> */
.L_x_16:


//--------------------- .text._Z8update_hiiiiiPfS_S_S_S_S_ --------------------------
	.section	.text._Z8update_hiiiiiPfS_S_S_S_S_,"ax",@progbits
	.align	128
        .global         _Z8update_hiiiiiPfS_S_S_S_S_
        .type           _Z8update_hiiiiiPfS_S_S_S_S_,@function
        .size           _Z8update_hiiiiiPfS_S_S_S_S_,(.L_x_17 - _Z8update_hiiiiiPfS_S_S_S_S_)
        .other          _Z8update_hiiiiiPfS_S_S_S_S_,@"STO_CUDA_ENTRY STV_DEFAULT"
_Z8update_hiiiiiPfS_S_S_S_S_:
.text._Z8update_hiiiiiPfS_S_S_S_S_:
[----:B------:R-:W-:Y:S08]  /*0000*/  LDC R1, c[0x0][0x37c] ;  /* 0x0000df00ff017b82 */ /* 0x000ff00000000800 */
[----:B------:R-:W0:Y:S01]  /*0010*/  LDC R3, c[0x0][0x38c] ;  /* 0x0000e300ff037b82 */ /* 0x000e220000000800 */
[----:B------:R-:W1:Y:S01]  /*0020*/  S2R R0, SR_TID.X ;  /* 0x0000000000007919 */ /* 0x000e620000002100 */
[----:B------:R-:W1:Y:S01]  /*0030*/  LDCU UR4, c[0x0][0x360] ;  /* 0x00006c00ff0477ac */ /* 0x000e620008000800 */
[----:B------:R-:W-:Y:S01]  /*0040*/  BSSY.RECONVERGENT B0, `(.L_x_8) ;  /* 0x0000061000007945 */ /* 0x000fe20003800200 */
[----:B------:R-:W1:Y:S01]  /*0050*/  S2R R9, SR_CTAID.X ;  /* 0x0000000000097919 */ /* 0x000e620000002500 */
[----:B------:R-:W2:Y:S03]  /*0060*/  LDCU UR5, c[0x0][0x390] ;  /* 0x00007200ff0577ac */ /* 0x000ea60008000800 */
[----:B------:R-:W3:Y:S01]  /*0070*/  LDC R5, c[0x0][0x388] ;  /* 0x0000e200ff057b82 */ /* 0x000ee20000000800 */
[----:B0-----:R-:W-:-:S04]  /*0080*/  IABS R11, R3 ;  /* 0x00000003000b7213 */ /* 0x001fc80000000000 */
[----:B------:R-:W0:Y:S01]  /*0090*/  I2F.RP R2, R11 ;  /* 0x0000000b00027306 */ /* 0x000e220000209400 */
[----:B-1----:R-:W-:-:S05]  /*00a0*/  IMAD R0, R9, UR4, R0 ;  /* 0x0000000409007c24 */ /* 0x002fca000f8e0200 */
[----:B--2---:R-:W-:Y:S02]  /*00b0*/  IADD3 R0, PT, PT, R0, UR5, RZ ;  /* 0x0000000500007c10 */ /* 0x004fe4000fffe0ff */
[----:B0-----:R-:W0:Y:S01]  /*00c0*/  MUFU.RCP R2, R2 ;  /* 0x0000000200027308 */ /* 0x001e220000001000 */
[----:B------:R-:W1:Y:S01]  /*00d0*/  LDCU.64 UR4, c[0x0][0x358] ;  /* 0x00006b00ff0477ac */ /* 0x000e620008000a00 */
[----:B0-----:R-:W-:-:S06]  /*00e0*/  IADD3 R6, PT, PT, R2, 0xffffffe, RZ ;  /* 0x0ffffffe02067810 */ /* 0x001fcc0007ffe0ff */
[----:B------:R0:W2:Y:S02]  /*00f0*/  F2I.FTZ.U32.TRUNC.NTZ R7, R6 ;  /* 0x0000000600077305 */ /* 0x0000a4000021f000 */
[----:B0-----:R-:W-:Y:S02]  /*0100*/  IMAD.MOV.U32 R6, RZ, RZ, RZ ;  /* 0x000000ffff067224 */ /* 0x001fe400078e00ff */
[----:B--2---:R-:W-:-:S04]  /*0110*/  IMAD.MOV R4, RZ, RZ, -R7 ;  /* 0x000000ffff047224 */ /* 0x004fc800078e0a07 */
[----:B------:R-:W-:Y:S01]  /*0120*/  IMAD R9, R4, R11, RZ ;  /* 0x0000000b04097224 */ /* 0x000fe200078e02ff */
[----:B------:R-:W-:-:S03]  /*0130*/  IABS R4, R0 ;  /* 0x0000000000047213 */ /* 0x000fc60000000000 */
[----:B------:R-:W-:Y:S01]  /*0140*/  IMAD.HI.U32 R2, R7, R9, R6 ;  /* 0x0000000907027227 */ /* 0x000fe200078e0006 */
[----:B------:R-:W-:Y:S02]  /*0150*/  MOV R7, R4 ;  /* 0x0000000400077202 */ /* 0x000fe40000000f00 */
[----:B---3--:R-:W-:-:S03]  /*0160*/  IABS R6, R5 ;  /* 0x0000000500067213 */ /* 0x008fc60000000000 */
[----:B------:R-:W-:-:S04]  /*0170*/  IMAD.HI.U32 R4, R2, R7, RZ ;  /* 0x0000000702047227 */ /* 0x000fc800078e00ff */
[----:B------:R-:W-:Y:S01]  /*0180*/  IMAD.MOV.U32 R2, RZ, RZ, R6 ;  /* 0x000000ffff027224 */ /* 0x000fe200078e0006 */
[----:B------:R-:W-:-:S03]  /*0190*/  IADD3 R6, PT, PT, -R4, RZ, RZ ;  /* 0x000000ff04067210 */ /* 0x000fc60007ffe1ff */
[----:B------:R-:W0:Y:S02]  /*01a0*/  I2F.RP R10, R2 ;  /* 0x00000002000a7306 */ /* 0x000e240000209400 */
[----:B------:R-:W-:-:S05]  /*01b0*/  IMAD R6, R11, R6, R7 ;  /* 0x000000060b067224 */ /* 0x000fca00078e0207 */
[----:B------:R-:W-:Y:S01]  /*01c0*/  ISETP.GT.U32.AND P1, PT, R11, R6, PT ;  /* 0x000000060b00720c */ /* 0x000fe20003f24070 */
[----:B0-----:R-:W0:-:S12]  /*01d0*/  MUFU.RCP R10, R10 ;  /* 0x0000000a000a7308 */ /* 0x001e180000001000 */
[----:B------:R-:W-:Y:S02]  /*01e0*/  @!P1 IMAD.IADD R6, R6, 0x1, -R11 ;  /* 0x0000000106069824 */ /* 0x000fe400078e0a0b */
[----:B------:R-:W-:Y:S01]  /*01f0*/  @!P1 VIADD R4, R4, 0x1 ;  /* 0x0000000104049836 */ /* 0x000fe20000000000 */
[----:B------:R-:W-:Y:S02]  /*0200*/  ISETP.NE.AND P1, PT, R3, RZ, PT ;  /* 0x000000ff0300720c */ /* 0x000fe40003f25270 */
[----:B------:R-:W-:Y:S02]  /*0210*/  ISETP.GE.U32.AND P0, PT, R6, R11, PT ;  /* 0x0000000b0600720c */ /* 0x000fe40003f06070 */
[----:B------:R-:W-:-:S04]  /*0220*/  LOP3.LUT R6, R0, R3, RZ, 0x3c, !PT ;  /* 0x0000000300067212 */ /* 0x000fc800078e3cff */
[----:B------:R-:W-:Y:S02]  /*0230*/  ISETP.GE.AND P2, PT, R6, RZ, PT ;  /* 0x000000ff0600720c */ /* 0x000fe40003f46270 */
[----:B0-----:R-:W-:-:S04]  /*0240*/  IADD3 R8, PT, PT, R10, 0xffffffe, RZ ;  /* 0x0ffffffe0a087810 */ /* 0x001fc80007ffe0ff */
[----:B------:R0:W2:Y:S01]  /*0250*/  F2I.FTZ.U32.TRUNC.NTZ R9, R8 ;  /* 0x0000000800097305 */ /* 0x0000a2000021f000 */
[----:B------:R-:W-:-:S06]  /*0260*/  @P0 IADD3 R4, PT, PT, R4, 0x1, RZ ;  /* 0x0000000104040810 */ /* 0x000fcc0007ffe0ff */
[----:B------:R-:W-:Y:S01]  /*0270*/  @!P2 IMAD.MOV R4, RZ, RZ, -R4 ;  /* 0x000000ffff04a224 */ /* 0x000fe200078e0a04 */
[----:B------:R-:W-:Y:S01]  /*0280*/  @!P1 LOP3.LUT R4, RZ, R3, RZ, 0x33, !PT ;  /* 0x00000003ff049212 */ /* 0x000fe200078e33ff */
[----:B0-----:R-:W-:-:S03]  /*0290*/  IMAD.MOV.U32 R8, RZ, RZ, RZ ;  /* 0x000000ffff087224 */ /* 0x001fc600078e00ff */
[----:B------:R-:W-:Y:S02]  /*02a0*/  IADD3 R6, PT, PT, -R4, RZ, RZ ;  /* 0x000000ff04067210 */ /* 0x000fe40007ffe1ff */
[----:B--2---:R-:W-:-:S03]  /*02b0*/  IADD3 R11, PT, PT, RZ, -R9, RZ ;  /* 0x80000009ff0b7210 */ /* 0x004fc60007ffe0ff */
[----:B------:R-:W-:Y:S02]  /*02c0*/  IMAD R6, R3, R6, R0 ;  /* 0x0000000603067224 */ /* 0x000fe400078e0200 */
[----:B------:R-:W-:-:S03]  /*02d0*/  IMAD R11, R11, R2, RZ ;  /* 0x000000020b0b7224 */ /* 0x000fc600078e02ff */
[----:B------:R-:W-:Y:S01]  /*02e0*/  IABS R10, R6 ;  /* 0x00000006000a7213 */ /* 0x000fe20000000000 */
[----:B------:R-:W-:Y:S01]  /*02f0*/  IMAD.HI.U32 R8, R9, R11, R8 ;  /* 0x0000000b09087227 */ /* 0x000fe200078e0008 */
[----:B------:R-:W-:Y:S02]  /*0300*/  LOP3.LUT R6, R6, R5, RZ, 0x3c, !PT ;  /* 0x0000000506067212 */ /* 0x000fe400078e3cff */
[----:B------:R-:W-:Y:S02]  /*0310*/  MOV R11, R10 ;  /* 0x0000000a000b7202 */ /* 0x000fe40000000f00 */
[----:B------:R-:W-:Y:S01]  /*0320*/  ISETP.GE.AND P2, PT, R6, RZ, PT ;  /* 0x000000ff0600720c */ /* 0x000fe20003f46270 */
[----:B------:R-:W-:-:S04]  /*0330*/  IMAD.HI.U32 R9, R8, R7, RZ ;  /* 0x0000000708097227 */ /* 0x000fc800078e00ff */
[----:B------:R-:W-:Y:S01]  /*0340*/  IMAD.HI.U32 R8, R8, R11, RZ ;  /* 0x0000000b08087227 */ /* 0x000fe200078e00ff */
[----:B------:R-:W-:-:S03]  /*0350*/  IADD3 R9, PT, PT, -R9, RZ, RZ ;  /* 0x000000ff09097210 */ /* 0x000fc60007ffe1ff */
[----:B------:R-:W-:Y:S02]  /*0360*/  IMAD.MOV R10, RZ, RZ, -R8 ;  /* 0x000000ffff0a7224 */ /* 0x000fe400078e0a08 */
[C---:B------:R-:W-:Y:S02]  /*0370*/  IMAD R9, R2.reuse, R9, R7 ;  /* 0x0000000902097224 */ /* 0x040fe400078e0207 */
[----:B------:R-:W-:-:S03]  /*0380*/  IMAD R7, R2, R10, R11 ;  /* 0x0000000a02077224 */ /* 0x000fc600078e020b */
[C---:B------:R-:W-:Y:S02]  /*0390*/  ISETP.GT.U32.AND P1, PT, R2.reuse, R9, PT ;  /* 0x000000090200720c */ /* 0x040fe40003f24070 */
[----:B------:R-:W-:-:S11]  /*03a0*/  ISETP.GT.U32.AND P0, PT, R2, R7, PT ;  /* 0x000000070200720c */ /* 0x000fd60003f04070 */
[-C--:B------:R-:W-:Y:S02]  /*03b0*/  @!P1 IADD3 R9, PT, PT, R9, -R2.reuse, RZ ;  /* 0x8000000209099210 */ /* 0x080fe40007ffe0ff */
[-C--:B------:R-:W-:Y:S01]  /*03c0*/  @!P0 IADD3 R7, PT, PT, R7, -R2.reuse, RZ ;  /* 0x8000000207078210 */ /* 0x080fe20007ffe0ff */
[----:B------:R-:W-:Y:S01]  /*03d0*/  @!P0 VIADD R8, R8, 0x1 ;  /* 0x0000000108088836 */ /* 0x000fe20000000000 */
[----:B------:R-:W-:Y:S02]  /*03e0*/  ISETP.GT.U32.AND P4, PT, R2, R9, PT ;  /* 0x000000090200720c */ /* 0x000fe40003f84070 */
[----:B------:R-:W-:Y:S02]  /*03f0*/  ISETP.GE.U32.AND P3, PT, R7, R2, PT ;  /* 0x000000020700720c */ /* 0x000fe40003f66070 */
[----:B------:R-:W-:Y:S02]  /*0400*/  ISETP.GE.AND P1, PT, R0, RZ, PT ;  /* 0x000000ff0000720c */ /* 0x000fe40003f26270 */
[----:B------:R-:W-:-:S02]  /*0410*/  ISETP.NE.AND P0, PT, R5, RZ, PT ;  /* 0x000000ff0500720c */ /* 0x000fc40003f05270 */
[----:B------:R-:W-:-:S05]  /*0420*/  LOP3.LUT R7, RZ, R5, RZ, 0x33, !PT ;  /* 0x00000005ff077212 */ /* 0x000fca00078e33ff */
[----:B------:R-:W-:Y:S02]  /*0430*/  @!P4 IADD3 R9, PT, PT, R9, -R2, RZ ;  /* 0x800000020909c210 */ /* 0x000fe40007ffe0ff */
[----:B------:R-:W-:-:S03]  /*0440*/  @P3 IADD3 R8, PT, PT, R8, 0x1, RZ ;  /* 0x0000000108083810 */ /* 0x000fc60007ffe0ff */
[----:B------:R-:W-:Y:S01]  /*0450*/  @!P1 IMAD.MOV R9, RZ, RZ, -R9 ;  /* 0x000000ffff099224 */ /* 0x000fe200078e0a09 */
[----:B------:R-:W-:-:S04]  /*0460*/  @!P2 IADD3 R8, PT, PT, -R8, RZ, RZ ;  /* 0x000000ff0808a210 */ /* 0x000fc80007ffe1ff */
[C---:B------:R-:W-:Y:S02]  /*0470*/  SEL R2, R7.reuse, R9, !P0 ;  /* 0x0000000907027207 */ /* 0x040fe40004000000 */
[----:B------:R-:W-:Y:S02]  /*0480*/  SEL R7, R7, R8, !P0 ;  /* 0x0000000807077207 */ /* 0x000fe40004000000 */
[CC--:B------:R-:W-:Y:S02]  /*0490*/  VIMNMX R6, PT, PT, R4.reuse, R2.reuse, PT ;  /* 0x0000000204067248 */ /* 0x0c0fe40003fe0100 */
[----:B------:R-:W-:Y:S02]  /*04a0*/  VIMNMX R2, PT, PT, R7, R2, PT ;  /* 0x0000000207027248 */ /* 0x000fe40003fe0100 */
[----:B------:R-:W-:Y:S02]  /*04b0*/  VIMNMX R4, PT, PT, R4, R7, PT ;  /* 0x0000000704047248 */ /* 0x000fe40003fe0100 */
[----:B------:R-:W-:-:S02]  /*04c0*/  ISETP.GE.AND P0, PT, R2, 0x1, PT ;  /* 0x000000010200780c */ /* 0x000fc40003f06270 */
[----:B------:R-:W-:Y:S02]  /*04d0*/  ISETP.GE.AND P1, PT, R6, 0x1, PT ;  /* 0x000000010600780c */ /* 0x000fe40003f26270 */
[----:B------:R-:W-:-:S09]  /*04e0*/  ISETP.GE.AND P2, PT, R4, 0x1, PT ;  /* 0x000000010400780c */ /* 0x000fd20003f46270 */
[----:B-1----:R-:W-:Y:S05]  /*04f0*/  @!P0 BRA `(.L_x_9) ;  /* 0x0000000000548947 */ /* 0x002fea0003800000 */
[----:B------:R-:W0:Y:S01]  /*0500*/  LDC.64 R10, c[0x0][0x3c0] ;  /* 0x0000f000ff0a7b82 */ /* 0x000e220000000a00 */
[----:B------:R-:W-:-:S07]  /*0510*/  IADD3 R15, PT, PT, R0, -R5, RZ ;  /* 0x80000005000f7210 */ /* 0x000fce0007ffe0ff */
[----:B------:R-:W1:Y:S08]  /*0520*/  LDC.64 R12, c[0x0][0x3b8] ;  /* 0x0000ee00ff0c7b82 */ /* 0x000e700000000a00 */
[----:B------:R-:W2:Y:S01]  /*0530*/  LDC.64 R6, c[0x0][0x398] ;  /* 0x0000e600ff067b82 */ /* 0x000ea20000000a00 */
[----:B0-----:R-:W-:-:S04]  /*0540*/  IMAD.WIDE R8, R0, 0x4, R10 ;  /* 0x0000000400087825 */ /* 0x001fc800078e020a */
[----:B------:R-:W-:Y:S02]  /*0550*/  IMAD.WIDE R10, R15, 0x4, R10 ;  /* 0x000000040f0a7825 */ /* 0x000fe400078e020a */
[----:B------:R-:W3:Y:S02]  /*0560*/  LDG.E R8, desc[UR4][R8.64] ;  /* 0x0000000408087981 */ /* 0x000ee4000c1e1900 */
[C---:B-1----:R-:W-:Y:S02]  /*0570*/  IMAD.WIDE R12, R0.reuse, 0x4, R12 ;  /* 0x00000004000c7825 */ /* 0x042fe400078e020c */
[----:B------:R-:W3:Y:S04]  /*0580*/  LDG.E R11, desc[UR4][R10.64] ;  /* 0x000000040a0b7981 */ /* 0x000ee8000c1e1900 */
[----:B------:R-:W4:Y:S01]  /*0590*/  LDG.E R17, desc[UR4][R12.64] ;  /* 0x000000040c117981 */ /* 0x000f22000c1e1900 */
[----:B--2---:R-:W-:-:S03]  /*05a0*/  IMAD.WIDE R6, R0, 0x4, R6 ;  /* 0x0000000400067825 */ /* 0x004fc600078e0206 */
[----:B------:R-:W2:Y:S04]  /*05b0*/  LDG.E R19, desc[UR4][R12.64+-0x4] ;  /* 0xfffffc040c137981 */ /* 0x000ea8000c1e1900 */
[----:B------:R-:W5:Y:S01]  /*05c0*/  LDG.E R14, desc[UR4][R6.64] ;  /* 0x00000004060e7981 */ /* 0x000f62000c1e1900 */
[----:B---3--:R-:W-:-:S04]  /*05d0*/  FADD R2, R8, -R11 ;  /* 0x8000000b08027221 */ /* 0x008fc80000000000 */
[----:B----4-:R-:W-:-:S04]  /*05e0*/  FADD R2, R2, -R17 ;  /* 0x8000001102027221 */ /* 0x010fc80000000000 */
[----:B--2---:R-:W-:Y:S01]  /*05f0*/  FADD R2, R2, R19 ;  /* 0x0000001302027221 */ /* 0x004fe20000000000 */
[----:B-----5:R-:W-:Y:S08]  /*0600*/  F2F.F64.F32 R14, R14 ;  /* 0x0000000e000e7310 */ /* 0x020ff00000201800 */
[----:B------:R-:W0:Y:S02]  /*0610*/  F2F.F64.F32 R8, R2 ;  /* 0x0000000200087310 */ /* 0x000e240000201800 */
[----:B0-----:R-:W-:-:S10]  /*0620*/  DFMA R8, R8, -0.5, R14 ;  /* 0xbfe000000808782b */ /* 0x001fd4000000000e */
[----:B------:R-:W0:Y:S02]  /*0630*/  F2F.F32.F64 R9, R8 ;  /* 0x0000000800097310 */ /* 0x000e240000301000 */
[----:B0-----:R0:W-:Y:S02]  /*0640*/  STG.E desc[UR4][R6.64], R9 ;  /* 0x0000000906007986 */ /* 0x0011e4000c101904 */
.L_x_9:
[----:B------:R-:W-:Y:S05]  /*0650*/  BSYNC.RECONVERGENT B0 ;  /* 0x0000000000007941 */ /* 0x000fea0003800200 */
.L_x_8:
[----:B------:R-:W-:Y:S04]  /*0660*/  BSSY.RECONVERGENT B0, `(.L_x_10) ;  /* 0x0000017000007945 */ /* 0x000fe80003800200 */
[----:B------:R-:W-:Y:S05]  /*0670*/  @!P1 BRA `(.L_x_11) ;  /* 0x0000000000549947 */ /* 0x000fea0003800000 */
[----:B0-----:R-:W0:Y:S01]  /*0680*/  LDC.64 R8, c[0x0][0x3b0] ;  /* 0x0000ec00ff087b82 */ /* 0x001e220000000a00 */
[----:B------:R-:W-:-:S07]  /*0690*/  IMAD.IADD R15, R0, 0x1, -R3 ;  /* 0x00000001000f7824 */ /* 0x000fce00078e0a03 */
[----:B------:R-:W1:Y:S08]  /*06a0*/  LDC.64 R10, c[0x0][0x3c0] ;  /* 0x0000f000ff0a7b82 */ /* 0x000e700000000a00 */
[----:B------:R-:W2:Y:S01]  /*06b0*/  LDC.64 R6, c[0x0][0x3a0] ;  /* 0x0000e800ff067b82 */ /* 0x000ea20000000a00 */
[----:B0-----:R-:W-:-:S05]  /*06c0*/  IMAD.WIDE R8, R0, 0x4, R8 ;  /* 0x0000000400087825 */ /* 0x001fca00078e0208 */
[----:B------:R-:W3:Y:S01]  /*06d0*/  LDG.E R2, desc[UR4][R8.64] ;  /* 0x0000000408027981 */ /* 0x000ee2000c1e1900 */
[----:B-1----:R-:W-:-:S03]  /*06e0*/  IMAD.WIDE R16, R0, 0x4, R10 ;  /* 0x0000000400107825 */ /* 0x002fc600078e020a */
[----:B------:R-:W3:Y:S01]  /*06f0*/  LDG.E R13, desc[UR4][R8.64+-0x4] ;  /* 0xfffffc04080d7981 */ /* 0x000ee2000c1e1900 */
[----:B------:R-:W-:-:S03]  /*0700*/  IMAD.WIDE R10, R15, 0x4, R10 ;  /* 0x000000040f0a7825 */ /* 0x000fc600078e020a */
        /* <DEDUP_REMOVED lines=12> */
.L_x_11:
[----:B------:R-:W-:Y:S05]  /*07d0*/  BSYNC.RECONVERGENT B0 ;  /* 0x0000000000007941 */ /* 0x000fea0003800200 */
.L_x_10:
[----:B------:R-:W-:Y:S05]  /*07e0*/  @!P2 EXIT ;  /* 0x000000000000a94d */ /* 0x000fea0003800000 */
[----:B01----:R-:W0:Y:S01]  /*07f0*/  LDC.64 R6, c[0x0][0x3b8] ;  /* 0x0000ee00ff067b82 */ /* 0x003e220000000a00 */
[----:B------:R-:W-:-:S07]  /*0800*/  IADD3 R3, PT, PT, R0, -R3, RZ ;  /* 0x8000000300037210 */ /* 0x000fce0007ffe0ff */
[----:B------:R-:W1:Y:S08]  /*0810*/  LDC.64 R10, c[0x0][0x3b0] ;  /* 0x0000ec00ff0a7b82 */ /* 0x000e700000000a00 */
[----:B------:R-:W2:Y:S01]  /*0820*/  LDC.64 R8, c[0x0][0x3a8] ;  /* 0x0000ea00ff087b82 */ /* 0x000ea20000000a00 */
[C---:B------:R-:W-:Y:S01]  /*0830*/  IADD3 R5, PT, PT, R0.reuse, -R5, RZ ;  /* 0x8000000500057210 */ /* 0x040fe20007ffe0ff */
[----:B0-----:R-:W-:-:S04]  /*0840*/  IMAD.WIDE R12, R0, 0x4, R6 ;  /* 0x00000004000c7825 */ /* 0x001fc800078e0206 */
[----:B------:R-:W-:Y:S02]  /*0850*/  IMAD.WIDE R6, R3, 0x4, R6 ;  /* 0x0000000403067825 */ /* 0x000fe400078e0206 */
[----:B------:R-:W3:Y:S02]  /*0860*/  LDG.E R12, desc[UR4][R12.64] ;  /* 0x000000040c0c7981 */ /* 0x000ee4000c1e1900 */
[C-C-:B-1----:R-:W-:Y:S02]  /*0870*/  IMAD.WIDE R14, R0.reuse, 0x4, R10.reuse ;  /* 0x00000004000e7825 */ /* 0x142fe400078e020a */
[----:B------:R-:W3:Y:S02]  /*0880*/  LDG.E R7, desc[UR4][R6.64] ;  /* 0x0000000406077981 */ /* 0x000ee4000c1e1900 */
[----:B------:R-:W-:Y:S02]  /*0890*/  IMAD.WIDE R4, R5, 0x4, R10 ;  /* 0x0000000405047825 */ /* 0x000fe400078e020a */
[----:B------:R-:W4:Y:S02]  /*08a0*/  LDG.E R15, desc[UR4][R14.64] ;  /* 0x000000040e0f7981 */ /* 0x000f24000c1e1900 */
[----:B--2---:R-:W-:-:S02]  /*08b0*/  IMAD.WIDE R2, R0, 0x4, R8 ;  /* 0x0000000400027825 */ /* 0x004fc400078e0208 */
        /* <DEDUP_REMOVED lines=9> */
[----:B0-----:R-:W-:Y:S01]  /*0950*/  STG.E desc[UR4][R2.64], R9 ;  /* 0x0000000902007986 */ /* 0x001fe2000c101904 */
[----:B------:R-:W-:Y:S05]  /*0960*/  EXIT ;  /* 0x000000000000794d */ /* 0x000fea0003800000 */
.L_x_12:
        /* <DEDUP_REMOVED lines=9> */
.L_x_17:


//--------------------- .nv.global.init           --------------------------
	.section	.nv.global.init,"aw",@progbits
	.align	16
.nv.global.init:
	.type		__cudart_sin_cos_coeffs,@object
	.size		__cudart_sin_cos_coeffs,(__cudart_i2opi_d - __cudart_sin_cos_coeffs)
__cudart_sin_cos_coeffs:
        /*0000*/ 	.byte	0x46, 0xd2, 0xb0, 0x2c, 0xf1, 0xe5, 0x5a, 0xbe, 0x92, 0xe3, 0xac, 0x69, 0xe3, 0x1d, 0xc7, 0x3e
        /*0010*/ 	.byte	0xa1, 0x62, 0xdb, 0x19, 0xa0, 0x01, 0x2a, 0xbf, 0x18, 0x08, 0x11, 0x11, 0x11, 0x11, 0x81, 0x3f
        /*0020*/ 	.byte	0x54, 0x55, 0x55, 0x55, 0x55, 0x55, 0xc5, 0xbf, 0x00, 0x00, 0x00, 0x00, 0x00, 0x00, 0x00, 0x00
        /*0030*/ 	.byte	0x00, 0x00, 0x00, 0x00, 0x00, 0x00, 0x00, 0x00, 0x64, 0x81, 0xfd, 0x20, 0x83, 0xff, 0xa8, 0xbd
        /*0040*/ 	.byte	0x28, 0x85, 0xef, 0xc1, 0xa7, 0xee, 0x21, 0x3e, 0xd9, 0xe6, 0x06, 0x8e, 0x4f, 0x7e, 0x92, 0xbe
        /*0050*/ 	.byte	0xe9, 0xbc, 0xdd, 0x19, 0xa0, 0x01, 0xfa, 0x3e, 0x47, 0x5d, 0xc1, 0x16, 0x6c, 0xc1, 0x56, 0xbf
        /*0060*/ 	.byte	0x51, 0x55, 0x55, 0x55, 0x55, 0x55, 0xa5, 0x3f, 0x00, 0x00, 0x00, 0x00, 0x00, 0x00, 0xe0, 0xbf
        /*0070*/ 	.byte	0x00, 0x00, 0x00, 0x00, 0x00, 0x00, 0xf0, 0x3f, 0x00, 0x00, 0x00, 0x00, 0x00, 0x00, 0x00, 0x00
	.type		__cudart_i2opi_d,@object
	.size		__cudart_i2opi_d,(.L_0 - __cudart_i2opi_d)
__cudart_i2opi_d:
        /* <DEDUP_REMOVED lines=9> */
.L_0:


//--------------------- .nv.shared.reserved.0     --------------------------
	.section	.nv.shared.reserved.0,"aw",@nobits
	.weak		__nv_reservedSMEM_offset_0_alias
	.size		__nv_reservedSMEM_offset_0_alias, 0, 64
	.other		__nv_reservedSMEM_offset_0_alias,@"STO_CUDA_RESERVED_SHARED STV_DEFAULT"
__nv_reservedSMEM_offset_0_alias:
	.zero		0
	.zero		64


//--------------------- .nv.constant0._Z9init_zeroiiPf --------------------------
	.section	.nv.constant0._Z9init_zeroiiPf,"a",@progbits
	.sectionflags	@""
	.align	4
.nv.constant0._Z9init_zeroiiPf:
	.zero		912


//--------------------- .nv.constant0._Z10update_srciiiifPf --------------------------
	.section	.nv.constant0._Z10update_srciiiifPf,"a",@progbits
	.sectionflags	@""
	.align	4
.nv.constant0._Z10update_srciiiifPf:
	.zero		928


//--------------------- .nv.constant0._Z8update_eiiiiiPfS_S_S_S_S_S_S_S_ --------------------------
	.section	.nv.constant0._Z8update_eiiiiiPfS_S_S_S_S_S_S_S_,"a",@progbits
	.sectionflags	@""
	.align	4
.nv.constant0._Z8update_eiiiiiPfS_S_S_S_S_S_S_S_:
	.zero		992


//--------------------- .nv.constant0._Z8update_hiiiiiPfS_S_S_S_S_ --------------------------
	.section	.nv.constant0._Z8update_hiiiiiPfS_S_S_S_S_,"a",@progbits
	.sectionflags	@""
	.align	4
.nv.constant0._Z8update_hiiiiiPfS_S_S_S_S_:
	.zero		968


//--------------------- SYMBOLS --------------------------

	.type		.nv.reservedSmem.offset0,@object
	.size		.nv.reservedSmem.offset0,0x4
